//
// Generated by NVIDIA NVVM Compiler
//
// Compiler Build ID: CL-36424714
// Cuda compilation tools, release 13.0, V13.0.88
// Based on NVVM 20.0.0
//

.version 9.0
.target sm_100
.address_size 64

	// .globl	_Z16split_sum_kernelPKfPfS1_iS1_
.global .align 4 .f32 sum;
.extern .shared .align 16 .b8 shared_exp[];

.visible .entry _Z16split_sum_kernelPKfPfS1_iS1_(
	.param .u64 .ptr .align 1 _Z16split_sum_kernelPKfPfS1_iS1__param_0,
	.param .u64 .ptr .align 1 _Z16split_sum_kernelPKfPfS1_iS1__param_1,
	.param .u64 .ptr .align 1 _Z16split_sum_kernelPKfPfS1_iS1__param_2,
	.param .u32 _Z16split_sum_kernelPKfPfS1_iS1__param_3,
	.param .u64 .ptr .align 1 _Z16split_sum_kernelPKfPfS1_iS1__param_4
)
{
	.reg .pred 	%p<12>;
	.reg .b32 	%r<46>;
	.reg .b32 	%f<19>;
	.reg .b64 	%rd<12>;

	ld.param.u64 	%rd2, [_Z16split_sum_kernelPKfPfS1_iS1__param_0];
	ld.param.u64 	%rd3, [_Z16split_sum_kernelPKfPfS1_iS1__param_1];
	ld.param.u32 	%r27, [_Z16split_sum_kernelPKfPfS1_iS1__param_3];
	ld.param.u64 	%rd4, [_Z16split_sum_kernelPKfPfS1_iS1__param_4];
	mov.u32 	%r1, %tid.x;
	mov.u32 	%r2, %ntid.x;
	mov.u32 	%r3, %ctaid.x;
	mul.lo.s32 	%r4, %r2, %r3;
	add.s32 	%r5, %r4, %r1;
	setp.ge.s32 	%p1, %r5, %r27;
	@%p1 bra 	$L__BB0_19;
	cvta.to.global.u64 	%rd5, %rd2;
	cvta.to.global.u64 	%rd6, %rd3;
	mul.wide.s32 	%rd7, %r5, 4;
	add.s64 	%rd8, %rd5, %rd7;
	ld.global.f32 	%f1, [%rd8];
	mul.f32 	%f2, %f1, 0f3FB8AA3B;
	ex2.approx.f32 	%f3, %f2;
	shl.b32 	%r28, %r1, 2;
	mov.u32 	%r29, shared_exp;
	add.s32 	%r30, %r29, %r28;
	st.shared.f32 	[%r30], %f3;
	add.s64 	%rd9, %rd6, %rd7;
	st.global.f32 	[%rd9], %f3;
	bar.sync 	0;
	setp.ne.s32 	%p2, %r1, 0;
	@%p2 bra 	$L__BB0_18;
	cvta.to.global.u64 	%rd10, %rd4;
	mul.wide.u32 	%rd11, %r3, 4;
	add.s64 	%rd1, %rd10, %rd11;
	and.b32  	%r6, %r2, 3;
	setp.lt.u32 	%p3, %r2, 4;
	mov.b32 	%r42, 0;
	@%p3 bra 	$L__BB0_13;
	and.b32  	%r42, %r2, 2044;
	and.b32  	%r33, %r2, -4;
	neg.s32 	%r41, %r33;
	add.s32 	%r40, %r29, 8;
	add.s32 	%r39, %r4, 3;
$L__BB0_4:
	add.s32 	%r13, %r39, -2;
	add.s32 	%r35, %r39, -3;
	setp.ge.u32 	%p4, %r35, %r27;
	@%p4 bra 	$L__BB0_6;
	ld.shared.f32 	%f4, [%r40+-8];
	ld.global.f32 	%f5, [%rd1];
	add.f32 	%f6, %f4, %f5;
	st.global.f32 	[%rd1], %f6;
$L__BB0_6:
	setp.ge.u32 	%p5, %r13, %r27;
	@%p5 bra 	$L__BB0_8;
	ld.shared.f32 	%f7, [%r40+-4];
	ld.global.f32 	%f8, [%rd1];
	add.f32 	%f9, %f7, %f8;
	st.global.f32 	[%rd1], %f9;
$L__BB0_8:
	add.s32 	%r36, %r13, 1;
	setp.ge.u32 	%p6, %r36, %r27;
	@%p6 bra 	$L__BB0_10;
	ld.shared.f32 	%f10, [%r40];
	ld.global.f32 	%f11, [%rd1];
	add.f32 	%f12, %f10, %f11;
	st.global.f32 	[%rd1], %f12;
$L__BB0_10:
	setp.ge.u32 	%p7, %r39, %r27;
	@%p7 bra 	$L__BB0_12;
	ld.shared.f32 	%f13, [%r40+4];
	ld.global.f32 	%f14, [%rd1];
	add.f32 	%f15, %f13, %f14;
	st.global.f32 	[%rd1], %f15;
$L__BB0_12:
	add.s32 	%r41, %r41, 4;
	add.s32 	%r40, %r40, 16;
	add.s32 	%r39, %r39, 4;
	setp.ne.s32 	%p8, %r41, 0;
	@%p8 bra 	$L__BB0_4;
$L__BB0_13:
	setp.eq.s32 	%p9, %r6, 0;
	@%p9 bra 	$L__BB0_18;
	shl.b32 	%r37, %r42, 2;
	add.s32 	%r45, %r29, %r37;
	add.s32 	%r44, %r42, %r4;
	neg.s32 	%r43, %r6;
$L__BB0_15:
	.pragma "nounroll";
	setp.ge.u32 	%p10, %r44, %r27;
	@%p10 bra 	$L__BB0_17;
	ld.shared.f32 	%f16, [%r45];
	ld.global.f32 	%f17, [%rd1];
	add.f32 	%f18, %f16, %f17;
	st.global.f32 	[%rd1], %f18;
$L__BB0_17:
	add.s32 	%r45, %r45, 4;
	add.s32 	%r44, %r44, 1;
	add.s32 	%r43, %r43, 1;
	setp.ne.s32 	%p11, %r43, 0;
	@%p11 bra 	$L__BB0_15;
$L__BB0_18:
	bar.sync 	0;
$L__BB0_19:
	ret;

}
	// .globl	_Z14softmax_kernelPfS_iS_i
.visible .entry _Z14softmax_kernelPfS_iS_i(
	.param .u64 .ptr .align 1 _Z14softmax_kernelPfS_iS_i_param_0,
	.param .u64 .ptr .align 1 _Z14softmax_kernelPfS_iS_i_param_1,
	.param .u32 _Z14softmax_kernelPfS_iS_i_param_2,
	.param .u64 .ptr .align 1 _Z14softmax_kernelPfS_iS_i_param_3,
	.param .u32 _Z14softmax_kernelPfS_iS_i_param_4
)
{
	.reg .pred 	%p<16>;
	.reg .b32 	%r<40>;
	.reg .b32 	%f<110>;
	.reg .b64 	%rd<39>;

	ld.param.u64 	%rd22, [_Z14softmax_kernelPfS_iS_i_param_0];
	ld.param.u64 	%rd23, [_Z14softmax_kernelPfS_iS_i_param_1];
	ld.param.u32 	%r26, [_Z14softmax_kernelPfS_iS_i_param_2];
	ld.param.u64 	%rd24, [_Z14softmax_kernelPfS_iS_i_param_3];
	ld.param.u32 	%r27, [_Z14softmax_kernelPfS_iS_i_param_4];
	cvta.to.global.u64 	%rd1, %rd24;
	cvta.to.global.u64 	%rd2, %rd23;
	cvta.to.global.u64 	%rd3, %rd22;
	mov.u32 	%r28, %tid.x;
	setp.ne.s32 	%p1, %r28, 0;
	@%p1 bra 	$L__BB1_21;
	mov.b32 	%r29, 0;
	st.global.u32 	[sum], %r29;
	cvt.rn.f32.s32 	%f6, %r26;
	cvt.rn.f32.s32 	%f7, %r27;
	div.rn.f32 	%f8, %f6, %f7;
	cvt.rpi.f32.f32 	%f9, %f8;
	cvt.rzi.s32.f32 	%r1, %f9;
	setp.lt.s32 	%p2, %r1, 1;
	@%p2 bra 	$L__BB1_8;
	and.b32  	%r2, %r1, 3;
	setp.lt.u32 	%p3, %r1, 4;
	mov.b32 	%r32, 0;
	mov.f32 	%f109, 0f00000000;
	@%p3 bra 	$L__BB1_5;
	and.b32  	%r32, %r1, 2147483644;
	neg.s32 	%r34, %r32;
	add.s64 	%rd34, %rd1, 8;
	mov.f32 	%f109, 0f00000000;
$L__BB1_4:
	ld.global.f32 	%f12, [%rd34+-8];
	add.f32 	%f13, %f12, %f109;
	st.global.f32 	[sum], %f13;
	ld.global.f32 	%f14, [%rd34+-4];
	add.f32 	%f15, %f14, %f13;
	st.global.f32 	[sum], %f15;
	ld.global.f32 	%f16, [%rd34];
	add.f32 	%f17, %f16, %f15;
	st.global.f32 	[sum], %f17;
	ld.global.f32 	%f18, [%rd34+4];
	add.f32 	%f109, %f18, %f17;
	st.global.f32 	[sum], %f109;
	add.s32 	%r34, %r34, 4;
	add.s64 	%rd34, %rd34, 16;
	setp.eq.s32 	%p4, %r34, 0;
	@%p4 bra 	$L__BB1_5;
	bra.uni 	$L__BB1_4;
$L__BB1_5:
	setp.eq.s32 	%p5, %r2, 0;
	@%p5 bra 	$L__BB1_8;
	mul.wide.u32 	%rd25, %r32, 4;
	add.s64 	%rd33, %rd1, %rd25;
	neg.s32 	%r33, %r2;
$L__BB1_7:
	.pragma "nounroll";
	ld.global.f32 	%f19, [%rd33];
	add.f32 	%f109, %f19, %f109;
	st.global.f32 	[sum], %f109;
	add.s64 	%rd33, %rd33, 4;
	add.s32 	%r33, %r33, 1;
	setp.ne.s32 	%p6, %r33, 0;
	@%p6 bra 	$L__BB1_7;
$L__BB1_8:
	setp.lt.s32 	%p7, %r26, 1;
	@%p7 bra 	$L__BB1_21;
	and.b32  	%r9, %r26, 15;
	setp.lt.u32 	%p8, %r26, 16;
	mov.b32 	%r36, 0;
	@%p8 bra 	$L__BB1_12;
	and.b32  	%r36, %r26, 2147483632;
	neg.s32 	%r35, %r36;
	add.s64 	%rd36, %rd3, 32;
	add.s64 	%rd35, %rd2, 32;
$L__BB1_11:
	.pragma "nounroll";
	ld.global.f32 	%f20, [%rd36+-32];
	ld.global.f32 	%f21, [sum];
	div.rn.f32 	%f22, %f20, %f21;
	st.global.f32 	[%rd35+-32], %f22;
	ld.global.f32 	%f23, [%rd36+-28];
	ld.global.f32 	%f24, [sum];
	div.rn.f32 	%f25, %f23, %f24;
	st.global.f32 	[%rd35+-28], %f25;
	ld.global.f32 	%f26, [%rd36+-24];
	ld.global.f32 	%f27, [sum];
	div.rn.f32 	%f28, %f26, %f27;
	st.global.f32 	[%rd35+-24], %f28;
	ld.global.f32 	%f29, [%rd36+-20];
	ld.global.f32 	%f30, [sum];
	div.rn.f32 	%f31, %f29, %f30;
	st.global.f32 	[%rd35+-20], %f31;
	ld.global.f32 	%f32, [%rd36+-16];
	ld.global.f32 	%f33, [sum];
	div.rn.f32 	%f34, %f32, %f33;
	st.global.f32 	[%rd35+-16], %f34;
	ld.global.f32 	%f35, [%rd36+-12];
	ld.global.f32 	%f36, [sum];
	div.rn.f32 	%f37, %f35, %f36;
	st.global.f32 	[%rd35+-12], %f37;
	ld.global.f32 	%f38, [%rd36+-8];
	ld.global.f32 	%f39, [sum];
	div.rn.f32 	%f40, %f38, %f39;
	st.global.f32 	[%rd35+-8], %f40;
	ld.global.f32 	%f41, [%rd36+-4];
	ld.global.f32 	%f42, [sum];
	div.rn.f32 	%f43, %f41, %f42;
	st.global.f32 	[%rd35+-4], %f43;
	ld.global.f32 	%f44, [%rd36];
	ld.global.f32 	%f45, [sum];
	div.rn.f32 	%f46, %f44, %f45;
	st.global.f32 	[%rd35], %f46;
	ld.global.f32 	%f47, [%rd36+4];
	ld.global.f32 	%f48, [sum];
	div.rn.f32 	%f49, %f47, %f48;
	st.global.f32 	[%rd35+4], %f49;
	ld.global.f32 	%f50, [%rd36+8];
	ld.global.f32 	%f51, [sum];
	div.rn.f32 	%f52, %f50, %f51;
	st.global.f32 	[%rd35+8], %f52;
	ld.global.f32 	%f53, [%rd36+12];
	ld.global.f32 	%f54, [sum];
	div.rn.f32 	%f55, %f53, %f54;
	st.global.f32 	[%rd35+12], %f55;
	ld.global.f32 	%f56, [%rd36+16];
	ld.global.f32 	%f57, [sum];
	div.rn.f32 	%f58, %f56, %f57;
	st.global.f32 	[%rd35+16], %f58;
	ld.global.f32 	%f59, [%rd36+20];
	ld.global.f32 	%f60, [sum];
	div.rn.f32 	%f61, %f59, %f60;
	st.global.f32 	[%rd35+20], %f61;
	ld.global.f32 	%f62, [%rd36+24];
	ld.global.f32 	%f63, [sum];
	div.rn.f32 	%f64, %f62, %f63;
	st.global.f32 	[%rd35+24], %f64;
	ld.global.f32 	%f65, [%rd36+28];
	ld.global.f32 	%f66, [sum];
	div.rn.f32 	%f67, %f65, %f66;
	st.global.f32 	[%rd35+28], %f67;
	add.s32 	%r35, %r35, 16;
	add.s64 	%rd36, %rd36, 64;
	add.s64 	%rd35, %rd35, 64;
	setp.ne.s32 	%p9, %r35, 0;
	@%p9 bra 	$L__BB1_11;
$L__BB1_12:
	setp.eq.s32 	%p10, %r9, 0;
	@%p10 bra 	$L__BB1_21;
	and.b32  	%r17, %r26, 7;
	setp.lt.u32 	%p11, %r9, 8;
	@%p11 bra 	$L__BB1_15;
	mul.wide.u32 	%rd26, %r36, 4;
	add.s64 	%rd27, %rd3, %rd26;
	ld.global.f32 	%f68, [%rd27];
	ld.global.f32 	%f69, [sum];
	div.rn.f32 	%f70, %f68, %f69;
	add.s64 	%rd28, %rd2, %rd26;
	st.global.f32 	[%rd28], %f70;
	ld.global.f32 	%f71, [%rd27+4];
	ld.global.f32 	%f72, [sum];
	div.rn.f32 	%f73, %f71, %f72;
	st.global.f32 	[%rd28+4], %f73;
	ld.global.f32 	%f74, [%rd27+8];
	ld.global.f32 	%f75, [sum];
	div.rn.f32 	%f76, %f74, %f75;
	st.global.f32 	[%rd28+8], %f76;
	ld.global.f32 	%f77, [%rd27+12];
	ld.global.f32 	%f78, [sum];
	div.rn.f32 	%f79, %f77, %f78;
	st.global.f32 	[%rd28+12], %f79;
	ld.global.f32 	%f80, [%rd27+16];
	ld.global.f32 	%f81, [sum];
	div.rn.f32 	%f82, %f80, %f81;
	st.global.f32 	[%rd28+16], %f82;
	ld.global.f32 	%f83, [%rd27+20];
	ld.global.f32 	%f84, [sum];
	div.rn.f32 	%f85, %f83, %f84;
	st.global.f32 	[%rd28+20], %f85;
	ld.global.f32 	%f86, [%rd27+24];
	ld.global.f32 	%f87, [sum];
	div.rn.f32 	%f88, %f86, %f87;
	st.global.f32 	[%rd28+24], %f88;
	ld.global.f32 	%f89, [%rd27+28];
	ld.global.f32 	%f90, [sum];
	div.rn.f32 	%f91, %f89, %f90;
	st.global.f32 	[%rd28+28], %f91;
	add.s32 	%r36, %r36, 8;
$L__BB1_15:
	setp.eq.s32 	%p12, %r17, 0;
	@%p12 bra 	$L__BB1_21;
	and.b32  	%r20, %r26, 3;
	setp.lt.u32 	%p13, %r17, 4;
	@%p13 bra 	$L__BB1_18;
	mul.wide.u32 	%rd29, %r36, 4;
	add.s64 	%rd30, %rd3, %rd29;
	ld.global.f32 	%f92, [%rd30];
	ld.global.f32 	%f93, [sum];
	div.rn.f32 	%f94, %f92, %f93;
	add.s64 	%rd31, %rd2, %rd29;
	st.global.f32 	[%rd31], %f94;
	ld.global.f32 	%f95, [%rd30+4];
	ld.global.f32 	%f96, [sum];
	div.rn.f32 	%f97, %f95, %f96;
	st.global.f32 	[%rd31+4], %f97;
	ld.global.f32 	%f98, [%rd30+8];
	ld.global.f32 	%f99, [sum];
	div.rn.f32 	%f100, %f98, %f99;
	st.global.f32 	[%rd31+8], %f100;
	ld.global.f32 	%f101, [%rd30+12];
	ld.global.f32 	%f102, [sum];
	div.rn.f32 	%f103, %f101, %f102;
	st.global.f32 	[%rd31+12], %f103;
	add.s32 	%r36, %r36, 4;
$L__BB1_18:
	setp.eq.s32 	%p14, %r20, 0;
	@%p14 bra 	$L__BB1_21;
	mul.wide.u32 	%rd32, %r36, 4;
	add.s64 	%rd38, %rd2, %rd32;
	add.s64 	%rd37, %rd3, %rd32;
	neg.s32 	%r39, %r20;
$L__BB1_20:
	.pragma "nounroll";
	ld.global.f32 	%f104, [%rd37];
	ld.global.f32 	%f105, [sum];
	div.rn.f32 	%f106, %f104, %f105;
	st.global.f32 	[%rd38], %f106;
	add.s64 	%rd38, %rd38, 4;
	add.s64 	%rd37, %rd37, 4;
	add.s32 	%r39, %r39, 1;
	setp.ne.s32 	%p15, %r39, 0;
	@%p15 bra 	$L__BB1_20;
$L__BB1_21:
	ret;

}


// ===== COMPILED SASS (sm_100) =====

	.target	sm_100

	.elftype	@"ET_EXEC"


//--------------------- .note.nv.tkinfo           --------------------------
	.section	.note.nv.tkinfo,"",@"SHT_NOTE"
	.sectionflags	@"SHF_NOTE_NV_TKINFO"
	.tkinfo
        /*0018*/ 	.word	0x00000002
        /*0030*/ 	.string	""
        /*0030*/ 	.string	"ptxas"
        /*0030*/ 	.string	"Cuda compilation tools, release 13.0, V13.0.88"
        /*0030*/ 	.string	"Build cuda_13.0.r13.0/compiler.36424714_0"
        /*0030*/ 	.string	"-arch sm_100 -m 64 "



//--------------------- .note.nv.cuinfo           --------------------------
	.section	.note.nv.cuinfo,"",@"SHT_NOTE"
	.sectionflags	@"SHF_NOTE_NV_CUINFO"
        /*0018*/ 	.short	0x0002
        /*001a*/ 	.short	0x0064
        /*001c*/ 	.short	0x0082
	.zero		2


//--------------------- .nv.info                  --------------------------
	.section	.nv.info,"",@"SHT_CUDA_INFO"
	.align	4


	//----- nvinfo : EIATTR_REGCOUNT
	.align		4
        /*0000*/ 	.byte	0x04, 0x2f
        /*0002*/ 	.short	(.L_2 - .L_1)
	.align		4
.L_1:
        /*0004*/ 	.word	index@(_Z16split_sum_kernelPKfPfS1_iS1_)
        /*0008*/ 	.word	0x00000014


	//----- nvinfo : EIATTR_FRAME_SIZE
	.align		4
.L_2:
        /*000c*/ 	.byte	0x04, 0x11
        /*000e*/ 	.short	(.L_4 - .L_3)
	.align		4
.L_3:
        /*0010*/ 	.word	index@(_Z16split_sum_kernelPKfPfS1_iS1_)
        /*0014*/ 	.word	0x00000000


	//----- nvinfo : EIATTR_REGCOUNT
	.align		4
.L_4:
        /*0018*/ 	.byte	0x04, 0x2f
        /*001a*/ 	.short	(.L_6 - .L_5)
	.align		4
.L_5:
        /*001c*/ 	.word	index@(_Z14softmax_kernelPfS_iS_i)
        /*0020*/ 	.word	0x00000014


	//----- nvinfo : EIATTR_FRAME_SIZE
	.align		4
.L_6:
        /*0024*/ 	.byte	0x04, 0x11
        /*0026*/ 	.short	(.L_8 - .L_7)
	.align		4
.L_7:
        /*0028*/ 	.word	index@($__internal_0_$__cuda_sm3x_div_rn_noftz_f32_slowpath)
        /*002c*/ 	.word	0x00000000


	//----- nvinfo : EIATTR_FRAME_SIZE
	.align		4
.L_8:
        /*0030*/ 	.byte	0x04, 0x11
        /*0032*/ 	.short	(.L_10 - .L_9)
	.align		4
.L_9:
        /*0034*/ 	.word	index@(_Z14softmax_kernelPfS_iS_i)
        /*0038*/ 	.word	0x00000000


	//----- nvinfo : EIATTR_MIN_STACK_SIZE
	.align		4
.L_10:
        /*003c*/ 	.byte	0x04, 0x12
        /*003e*/ 	.short	(.L_12 - .L_11)
	.align		4
.L_11:
        /*0040*/ 	.word	index@(_Z14softmax_kernelPfS_iS_i)
        /*0044*/ 	.word	0x00000000


	//----- nvinfo : EIATTR_MIN_STACK_SIZE
	.align		4
.L_12:
        /*0048*/ 	.byte	0x04, 0x12
        /*004a*/ 	.short	(.L_14 - .L_13)
	.align		4
.L_13:
        /*004c*/ 	.word	index@(_Z16split_sum_kernelPKfPfS1_iS1_)
        /*0050*/ 	.word	0x00000000
.L_14:


//--------------------- .nv.compat                --------------------------
	.section	.nv.compat,"",@"SHT_CUDA_COMPAT_INFO"
	.align	4
        /*0000*/ 	.byte	0x02, 0x09, 0x00, 0x00, 0x02, 0x02, 0x01, 0x00, 0x02, 0x05, 0x05, 0x00, 0x03, 0x07, 0x01, 0x01
        /*0010*/ 	.byte	0x02, 0x03, 0x00, 0x00, 0x02, 0x06, 0x01, 0x00, 0x04, 0x0b, 0x08, 0x00, 0x01, 0x00, 0x00, 0x00
        /*0020*/ 	.byte	0x00, 0x00, 0x00, 0x00


//--------------------- .nv.info._Z14softmax_kernelPfS_iS_i --------------------------
	.section	.nv.info._Z14softmax_kernelPfS_iS_i,"",@"SHT_CUDA_INFO"
	.sectionflags	@""
	.align	4


	//----- nvinfo : EIATTR_CUDA_API_VERSION
	.align		4
        /*0000*/ 	.byte	0x04, 0x37
        /*0002*/ 	.short	(.L_16 - .L_15)
.L_15:
        /*0004*/ 	.word	0x00000082


	//----- nvinfo : EIATTR_KPARAM_INFO
	.align		4
.L_16:
        /*0008*/ 	.byte	0x04, 0x17
        /*000a*/ 	.short	(.L_18 - .L_17)
.L_17:
        /*000c*/ 	.word	0x00000000
        /*0010*/ 	.short	0x0004
        /*0012*/ 	.short	0x0020
        /*0014*/ 	.byte	0x00, 0xf0, 0x11, 0x00


	//----- nvinfo : EIATTR_KPARAM_INFO
	.align		4
.L_18:
        /*0018*/ 	.byte	0x04, 0x17
        /*001a*/ 	.short	(.L_20 - .L_19)
.L_19:
        /*001c*/ 	.word	0x00000000
        /*0020*/ 	.short	0x0003
        /*0022*/ 	.short	0x0018
        /*0024*/ 	.byte	0x00, 0xf5, 0x21, 0x00


	//----- nvinfo : EIATTR_KPARAM_INFO
	.align		4
.L_20:
        /*0028*/ 	.byte	0x04, 0x17
        /*002a*/ 	.short	(.L_22 - .L_21)
.L_21:
        /*002c*/ 	.word	0x00000000
        /*0030*/ 	.short	0x0002
        /*0032*/ 	.short	0x0010
        /*0034*/ 	.byte	0x00, 0xf0, 0x11, 0x00


	//----- nvinfo : EIATTR_KPARAM_INFO
	.align		4
.L_22:
        /*0038*/ 	.byte	0x04, 0x17
        /*003a*/ 	.short	(.L_24 - .L_23)
.L_23:
        /*003c*/ 	.word	0x00000000
        /*0040*/ 	.short	0x0001
        /*0042*/ 	.short	0x0008
        /*0044*/ 	.byte	0x00, 0xf5, 0x21, 0x00


	//----- nvinfo : EIATTR_KPARAM_INFO
	.align		4
.L_24:
        /*0048*/ 	.byte	0x04, 0x17
        /*004a*/ 	.short	(.L_26 - .L_25)
.L_25:
        /*004c*/ 	.word	0x00000000
        /*0050*/ 	.short	0x0000
        /*0052*/ 	.short	0x0000
        /*0054*/ 	.byte	0x00, 0xf5, 0x21, 0x00


	//----- nvinfo : EIATTR_SPARSE_MMA_MASK
	.align		4
.L_26:
        /*0058*/ 	.byte	0x03, 0x50
        /*005a*/ 	.short	0x0000


	//----- nvinfo : EIATTR_MAXREG_COUNT
	.align		4
        /*005c*/ 	.byte	0x03, 0x1b
        /*005e*/ 	.short	0x00ff


	//----- nvinfo : EIATTR_MERCURY_ISA_VERSION
	.align		4
        /*0060*/ 	.byte	0x03, 0x5f
        /*0062*/ 	.short	0x0101


	//----- nvinfo : EIATTR_VRC_CTA_INIT_COUNT
	.align		4
        /*0064*/ 	.byte	0x02, 0x4a
	.zero		1
	.zero		1


	//----- nvinfo : EIATTR_EXIT_INSTR_OFFSETS
	.align		4
        /*0068*/ 	.byte	0x04, 0x1c
        /*006a*/ 	.short	(.L_28 - .L_27)


	//   ....[0]....
.L_27:
        /*006c*/ 	.word	0x00000030


	//   ....[1]....
        /*0070*/ 	.word	0x000004d0


	//   ....[2]....
        /*0074*/ 	.word	0x000014f0


	//   ....[3]....
        /*0078*/ 	.word	0x00001ce0


	//   ....[4]....
        /*007c*/ 	.word	0x00002130


	//   ....[5]....
        /*0080*/ 	.word	0x00002340


	//----- nvinfo : EIATTR_CRS_STACK_SIZE
	.align		4
.L_28:
        /*0084*/ 	.byte	0x04, 0x1e
        /*0086*/ 	.short	(.L_30 - .L_29)
.L_29:
        /*0088*/ 	.word	0x00000000


	//----- nvinfo : EIATTR_CBANK_PARAM_SIZE
	.align		4
.L_30:
        /*008c*/ 	.byte	0x03, 0x19
        /*008e*/ 	.short	0x0024


	//----- nvinfo : EIATTR_PARAM_CBANK
	.align		4
        /*0090*/ 	.byte	0x04, 0x0a
        /*0092*/ 	.short	(.L_32 - .L_31)
	.align		4
.L_31:
        /*0094*/ 	.word	index@(.nv.constant0._Z14softmax_kernelPfS_iS_i)
        /*0098*/ 	.short	0x0380
        /*009a*/ 	.short	0x0024


	//----- nvinfo : EIATTR_SW_WAR
	.align		4
.L_32:
        /*009c*/ 	.byte	0x04, 0x36
        /*009e*/ 	.short	(.L_34 - .L_33)
.L_33:
        /*00a0*/ 	.word	0x00000008
.L_34:


//--------------------- .nv.info._Z16split_sum_kernelPKfPfS1_iS1_ --------------------------
	.section	.nv.info._Z16split_sum_kernelPKfPfS1_iS1_,"",@"SHT_CUDA_INFO"
	.sectionflags	@""
	.align	4


	//----- nvinfo : EIATTR_CUDA_API_VERSION
	.align		4
        /*0000*/ 	.byte	0x04, 0x37
        /*0002*/ 	.short	(.L_36 - .L_35)
.L_35:
        /*0004*/ 	.word	0x00000082


	//----- nvinfo : EIATTR_KPARAM_INFO
	.align		4
.L_36:
        /*0008*/ 	.byte	0x04, 0x17
        /*000a*/ 	.short	(.L_38 - .L_37)
.L_37:
        /*000c*/ 	.word	0x00000000
        /*0010*/ 	.short	0x0004
        /*0012*/ 	.short	0x0020
        /*0014*/ 	.byte	0x00, 0xf5, 0x21, 0x00


	//----- nvinfo : EIATTR_KPARAM_INFO
	.align		4
.L_38:
        /*0018*/ 	.byte	0x04, 0x17
        /*001a*/ 	.short	(.L_40 - .L_39)
.L_39:
        /*001c*/ 	.word	0x00000000
        /*0020*/ 	.short	0x0003
        /*0022*/ 	.short	0x0018
        /*0024*/ 	.byte	0x00, 0xf0, 0x11, 0x00


	//----- nvinfo : EIATTR_KPARAM_INFO
	.align		4
.L_40:
        /*0028*/ 	.byte	0x04, 0x17
        /*002a*/ 	.short	(.L_42 - .L_41)
.L_41:
        /*002c*/ 	.word	0x00000000
        /*0030*/ 	.short	0x0002
        /*0032*/ 	.short	0x0010
        /*0034*/ 	.byte	0x00, 0xf5, 0x21, 0x00


	//----- nvinfo : EIATTR_KPARAM_INFO
	.align		4
.L_42:
        /*0038*/ 	.byte	0x04, 0x17
        /*003a*/ 	.short	(.L_44 - .L_43)
.L_43:
        /*003c*/ 	.word	0x00000000
        /*0040*/ 	.short	0x0001
        /*0042*/ 	.short	0x0008
        /*0044*/ 	.byte	0x00, 0xf5, 0x21, 0x00


	//----- nvinfo : EIATTR_KPARAM_INFO
	.align		4
.L_44:
        /*0048*/ 	.byte	0x04, 0x17
        /*004a*/ 	.short	(.L_46 - .L_45)
.L_45:
        /*004c*/ 	.word	0x00000000
        /*0050*/ 	.short	0x0000
        /*0052*/ 	.short	0x0000
        /*0054*/ 	.byte	0x00, 0xf5, 0x21, 0x00


	//----- nvinfo : EIATTR_SPARSE_MMA_MASK
	.align		4
.L_46:
        /*0058*/ 	.byte	0x03, 0x50
        /*005a*/ 	.short	0x0000


	//----- nvinfo : EIATTR_MAXREG_COUNT
	.align		4
        /*005c*/ 	.byte	0x03, 0x1b
        /*005e*/ 	.short	0x00ff


	//----- nvinfo : EIATTR_NUM_BARRIERS
	.align		4
        /*0060*/ 	.byte	0x02, 0x4c
        /*0062*/ 	.byte	0x01
	.zero		1


	//----- nvinfo : EIATTR_MERCURY_ISA_VERSION
	.align		4
        /*0064*/ 	.byte	0x03, 0x5f
        /*0066*/ 	.short	0x0101


	//----- nvinfo : EIATTR_VRC_CTA_INIT_COUNT
	.align		4
        /*0068*/ 	.byte	0x02, 0x4a
	.zero		1
	.zero		1


	//----- nvinfo : EIATTR_EXIT_INSTR_OFFSETS
	.align		4
        /*006c*/ 	.byte	0x04, 0x1c
        /*006e*/ 	.short	(.L_48 - .L_47)


	//   ....[0]....
.L_47:
        /*0070*/ 	.word	0x00000090


	//   ....[1]....
        /*0074*/ 	.word	0x00001050


	//----- nvinfo : EIATTR_CRS_STACK_SIZE
	.align		4
.L_48:
        /*0078*/ 	.byte	0x04, 0x1e
        /*007a*/ 	.short	(.L_50 - .L_49)
.L_49:
        /*007c*/ 	.word	0x00000000


	//----- nvinfo : EIATTR_CBANK_PARAM_SIZE
	.align		4
.L_50:
        /*0080*/ 	.byte	0x03, 0x19
        /*0082*/ 	.short	0x0028


	//----- nvinfo : EIATTR_PARAM_CBANK
	.align		4
        /*0084*/ 	.byte	0x04, 0x0a
        /*0086*/ 	.short	(.L_52 - .L_51)
	.align		4
.L_51:
        /*0088*/ 	.word	index@(.nv.constant0._Z16split_sum_kernelPKfPfS1_iS1_)
        /*008c*/ 	.short	0x0380
        /*008e*/ 	.short	0x0028


	//----- nvinfo : EIATTR_SW_WAR
	.align		4
.L_52:
        /*0090*/ 	.byte	0x04, 0x36
        /*0092*/ 	.short	(.L_54 - .L_53)
.L_53:
        /*0094*/ 	.word	0x00000008
.L_54:


//--------------------- .nv.callgraph             --------------------------
	.section	.nv.callgraph,"",@"SHT_CUDA_CALLGRAPH"
	.align	4
	.sectionentsize	8
	.align		4
        /*0000*/ 	.word	0x00000000
	.align		4
        /*0004*/ 	.word	0xffffffff
	.align		4
        /*0008*/ 	.word	0x00000000
	.align		4
        /*000c*/ 	.word	0xfffffffe
	.align		4
        /*0010*/ 	.word	0x00000000
	.align		4
        /*0014*/ 	.word	0xfffffffd
	.align		4
        /*0018*/ 	.word	0x00000000
	.align		4
        /*001c*/ 	.word	0xfffffffc


//--------------------- .nv.constant4             --------------------------
	.section	.nv.constant4,"a",@progbits
	.align	8
	.align		8
.nv.constant4:
        /*0000*/ 	.dword	sum


//--------------------- .text._Z14softmax_kernelPfS_iS_i --------------------------
	.section	.text._Z14softmax_kernelPfS_iS_i,"ax",@progbits
	.align	128
        .global         _Z14softmax_kernelPfS_iS_i
        .type           _Z14softmax_kernelPfS_iS_i,@function
        .size           _Z14softmax_kernelPfS_iS_i,(.L_x_59 - _Z14softmax_kernelPfS_iS_i)
        .other          _Z14softmax_kernelPfS_iS_i,@"STO_CUDA_ENTRY STV_DEFAULT"
_Z14softmax_kernelPfS_iS_i:
.text._Z14softmax_kernelPfS_iS_i:
[----:B------:R-:W-:Y:S01]  /*0000*/  LDC R1, c[0x0][0x37c] ;  /* 0x0000df00ff017b82 */ /* 0x000fe20000000800 */
[----:B------:R-:W0:Y:S02]  /*0010*/  S2R R0, SR_TID.X ;  /* 0x0000000000007919 */ /* 0x000e240000002100 */
[----:B0-----:R-:W-:-:S13]  /*0020*/  ISETP.NE.AND P0, PT, R0, RZ, PT ;  /* 0x000000ff0000720c */ /* 0x001fda0003f05270 */
[----:B------:R-:W-:Y:S05]  /*0030*/  @P0 EXIT ;  /* 0x000000000000094d */ /* 0x000fea0003800000 */
[----:B------:R-:W0:Y:S01]  /*0040*/  LDCU UR4, c[0x0][0x3a0] ;  /* 0x00007400ff0477ac */ /* 0x000e220008000800 */
[----:B------:R-:W1:Y:S01]  /*0050*/  LDC.64 R2, c[0x4][RZ] ;  /* 0x01000000ff027b82 */ /* 0x000e620000000a00 */
[----:B------:R-:W1:Y:S01]  /*0060*/  LDCU.64 UR12, c[0x0][0x358] ;  /* 0x00006b00ff0c77ac */ /* 0x000e620008000a00 */
[----:B0-----:R-:W-:Y:S01]  /*0070*/  I2FP.F32.S32 R5, UR4 ;  /* 0x0000000400057c45 */ /* 0x001fe20008201400 */
[----:B------:R-:W0:Y:S03]  /*0080*/  LDCU UR4, c[0x0][0x390] ;  /* 0x00007200ff0477ac */ /* 0x000e260008000800 */
[----:B------:R-:W2:Y:S01]  /*0090*/  MUFU.RCP R4, R5 ;  /* 0x0000000500047308 */ /* 0x000ea20000001000 */
[----:B-1----:R1:W-:Y:S01]  /*00a0*/  STG.E desc[UR12][R2.64], RZ ;  /* 0x000000ff02007986 */ /* 0x0023e2000c10190c */
[----:B0-----:R-:W-:Y:S01]  /*00b0*/  I2FP.F32.S32 R0, UR4 ;  /* 0x0000000400007c45 */ /* 0x001fe20008201400 */
[----:B--2---:R-:W-:-:S05]  /*00c0*/  FFMA R7, -R5, R4, 1 ;  /* 0x3f80000005077423 */ /* 0x004fca0000000104 */
[----:B------:R-:W0:Y:S01]  /*00d0*/  FCHK P0, R0, R5 ;  /* 0x0000000500007302 */ /* 0x000e220000000000 */
[----:B------:R-:W-:-:S04]  /*00e0*/  FFMA R7, R4, R7, R4 ;  /* 0x0000000704077223 */ /* 0x000fc80000000004 */
[----:B------:R-:W-:-:S04]  /*00f0*/  FFMA R4, R0, R7, RZ ;  /* 0x0000000700047223 */ /* 0x000fc800000000ff */
[----:B------:R-:W-:-:S04]  /*0100*/  FFMA R6, -R5, R4, R0 ;  /* 0x0000000405067223 */ /* 0x000fc80000000100 */
[----:B------:R-:W-:Y:S01]  /*0110*/  FFMA R4, R7, R6, R4 ;  /* 0x0000000607047223 */ /* 0x000fe20000000004 */
[----:B01----:R-:W-:Y:S06]  /*0120*/  @!P0 BRA `(.L_x_0) ;  /* 0x0000000000108947 */ /* 0x003fec0003800000 */
[----:B------:R-:W-:Y:S02]  /*0130*/  MOV R3, R5 ;  /* 0x0000000500037202 */ /* 0x000fe40000000f00 */
[----:B------:R-:W-:-:S07]  /*0140*/  MOV R10, 0x160 ;  /* 0x00000160000a7802 */ /* 0x000fce0000000f00 */
[----:B------:R-:W-:Y:S05]  /*0150*/  CALL.REL.NOINC `($__internal_0_$__cuda_sm3x_div_rn_noftz_f32_slowpath) ;  /* 0x00000020007c7944 */ /* 0x000fea0003c00000 */
[----:B------:R-:W-:-:S07]  /*0160*/  MOV R4, R13 ;  /* 0x0000000d00047202 */ /* 0x000fce0000000f00 */
.L_x_0:
[----:B------:R-:W0:Y:S02]  /*0170*/  F2I.CEIL.NTZ R4, R4 ;  /* 0x0000000400047305 */ /* 0x000e24000020b100 */
[----:B0-----:R-:W-:-:S13]  /*0180*/  ISETP.GE.AND P0, PT, R4, 0x1, PT ;  /* 0x000000010400780c */ /* 0x001fda0003f06270 */
[----:B------:R-:W-:Y:S05]  /*0190*/  @!P0 BRA `(.L_x_1) ;  /* 0x0000000000c48947 */ /* 0x000fea0003800000 */
[C---:B------:R-:W-:Y:S01]  /*01a0*/  ISETP.GE.U32.AND P0, PT, R4.reuse, 0x4, PT ;  /* 0x000000040400780c */ /* 0x040fe20003f06070 */
[----:B------:R-:W-:Y:S01]  /*01b0*/  HFMA2 R7, -RZ, RZ, 0, 0 ;  /* 0x00000000ff077431 */ /* 0x000fe200000001ff */
[----:B------:R-:W-:Y:S02]  /*01c0*/  LOP3.LUT R8, R4, 0x3, RZ, 0xc0, !PT ;  /* 0x0000000304087812 */ /* 0x000fe400078ec0ff */
[----:B------:R-:W-:Y:S02]  /*01d0*/  MOV R9, RZ ;  /* 0x000000ff00097202 */ /* 0x000fe40000000f00 */
[----:B------:R-:W-:-:S07]  /*01e0*/  ISETP.NE.AND P1, PT, R8, RZ, PT ;  /* 0x000000ff0800720c */ /* 0x000fce0003f25270 */
[----:B------:R-:W-:Y:S06]  /*01f0*/  @!P0 BRA `(.L_x_2) ;  /* 0x0000000000708947 */ /* 0x000fec0003800000 */
[----:B------:R-:W0:Y:S01]  /*0200*/  LDCU.64 UR4, c[0x0][0x398] ;  /* 0x00007300ff0477ac */ /* 0x000e220008000a00 */
[----:B------:R-:W1:Y:S01]  /*0210*/  LDC.64 R2, c[0x4][RZ] ;  /* 0x01000000ff027b82 */ /* 0x000e620000000a00 */
[----:B------:R-:W-:Y:S02]  /*0220*/  LOP3.LUT R7, R4, 0x7ffffffc, RZ, 0xc0, !PT ;  /* 0x7ffffffc04077812 */ /* 0x000fe400078ec0ff */
[----:B------:R-:W-:Y:S02]  /*0230*/  MOV R9, RZ ;  /* 0x000000ff00097202 */ /* 0x000fe40000000f00 */
[----:B------:R-:W-:Y:S01]  /*0240*/  IADD3 R0, PT, PT, -R7, RZ, RZ ;  /* 0x000000ff07007210 */ /* 0x000fe20007ffe1ff */
[----:B0-----:R-:W-:-:S04]  /*0250*/  UIADD3 UR4, UP0, UPT, UR4, 0x8, URZ ;  /* 0x0000000804047890 */ /* 0x001fc8000ff1e0ff */
[----:B------:R-:W-:Y:S02]  /*0260*/  UIADD3.X UR5, UPT, UPT, URZ, UR5, URZ, UP0, !UPT ;  /* 0x00000005ff057290 */ /* 0x000fe400087fe4ff */
[----:B------:R-:W-:-:S04]  /*0270*/  MOV R6, UR4 ;  /* 0x0000000400067c02 */ /* 0x000fc80008000f00 */
[----:B------:R-:W-:-:S07]  /*0280*/  MOV R11, UR5 ;  /* 0x00000005000b7c02 */ /* 0x000fce0008000f00 */
.L_x_3:
[----:B------:R-:W-:Y:S02]  /*0290*/  MOV R4, R6 ;  /* 0x0000000600047202 */ /* 0x000fe40000000f00 */
[----:B------:R-:W-:-:S05]  /*02a0*/  MOV R5, R11 ;  /* 0x0000000b00057202 */ /* 0x000fca0000000f00 */
[----:B--2---:R-:W2:Y:S02]  /*02b0*/  LDG.E R6, desc[UR12][R4.64+-0x8] ;  /* 0xfffff80c04067981 */ /* 0x004ea4000c1e1900 */
[----:B--2---:R-:W-:-:S05]  /*02c0*/  FADD R11, R6, R9 ;  /* 0x00000009060b7221 */ /* 0x004fca0000000000 */
[----:B-1----:R0:W-:Y:S04]  /*02d0*/  STG.E desc[UR12][R2.64], R11 ;  /* 0x0000000b02007986 */ /* 0x0021e8000c10190c */
[----:B------:R-:W2:Y:S02]  /*02e0*/  LDG.E R6, desc[UR12][R4.64+-0x4] ;  /* 0xfffffc0c04067981 */ /* 0x000ea4000c1e1900 */
[----:B--2---:R-:W-:-:S05]  /*02f0*/  FADD R13, R11, R6 ;  /* 0x000000060b0d7221 */ /* 0x004fca0000000000 */
[----:B------:R2:W-:Y:S04]  /*0300*/  STG.E desc[UR12][R2.64], R13 ;  /* 0x0000000d02007986 */ /* 0x0005e8000c10190c */
[----:B------:R-:W3:Y:S02]  /*0310*/  LDG.E R6, desc[UR12][R4.64] ;  /* 0x0000000c04067981 */ /* 0x000ee4000c1e1900 */
[----:B---3--:R-:W-:-:S05]  /*0320*/  FADD R15, R13, R6 ;  /* 0x000000060d0f7221 */ /* 0x008fca0000000000 */
[----:B------:R2:W-:Y:S04]  /*0330*/  STG.E desc[UR12][R2.64], R15 ;  /* 0x0000000f02007986 */ /* 0x0005e8000c10190c */
[----:B------:R-:W3:Y:S01]  /*0340*/  LDG.E R6, desc[UR12][R4.64+0x4] ;  /* 0x0000040c04067981 */ /* 0x000ee2000c1e1900 */
[----:B------:R-:W-:-:S04]  /*0350*/  IADD3 R0, PT, PT, R0, 0x4, RZ ;  /* 0x0000000400007810 */ /* 0x000fc80007ffe0ff */
[----:B------:R-:W-:Y:S01]  /*0360*/  ISETP.NE.AND P0, PT, R0, RZ, PT ;  /* 0x000000ff0000720c */ /* 0x000fe20003f05270 */
[----:B---3--:R-:W-:Y:S01]  /*0370*/  FADD R9, R15, R6 ;  /* 0x000000060f097221 */ /* 0x008fe20000000000 */
[----:B------:R-:W-:-:S04]  /*0380*/  IADD3 R6, P2, PT, R4, 0x10, RZ ;  /* 0x0000001004067810 */ /* 0x000fc80007f5e0ff */
[----:B------:R2:W-:Y:S01]  /*0390*/  STG.E desc[UR12][R2.64], R9 ;  /* 0x0000000902007986 */ /* 0x0005e2000c10190c */
[----:B0-----:R-:W-:-:S06]  /*03a0*/  IADD3.X R11, PT, PT, RZ, R5, RZ, P2, !PT ;  /* 0x00000005ff0b7210 */ /* 0x001fcc00017fe4ff */
[----:B------:R-:W-:Y:S05]  /*03b0*/  @P0 BRA `(.L_x_3) ;  /* 0xfffffffc00b40947 */ /* 0x000fea000383ffff */
.L_x_2:
[----:B------:R-:W-:Y:S05]  /*03c0*/  @!P1 BRA `(.L_x_1) ;  /* 0x0000000000389947 */ /* 0x000fea0003800000 */
[----:B--2---:R-:W0:Y:S01]  /*03d0*/  LDC.64 R2, c[0x0][0x398] ;  /* 0x0000e600ff027b82 */ /* 0x004e220000000a00 */
[----:B------:R-:W-:-:S07]  /*03e0*/  IADD3 R0, PT, PT, -R8, RZ, RZ ;  /* 0x000000ff08007210 */ /* 0x000fce0007ffe1ff */
[----:B------:R-:W1:Y:S01]  /*03f0*/  LDC.64 R4, c[0x4][RZ] ;  /* 0x01000000ff047b82 */ /* 0x000e620000000a00 */
[----:B0-----:R-:W-:-:S03]  /*0400*/  IMAD.WIDE.U32 R2, R7, 0x4, R2 ;  /* 0x0000000407027825 */ /* 0x001fc600078e0002 */
[----:B------:R-:W-:-:S07]  /*0410*/  MOV R6, R2 ;  /* 0x0000000200067202 */ /* 0x000fce0000000f00 */
.L_x_4:
[----:B------:R-:W-:-:S06]  /*0420*/  MOV R2, R6 ;  /* 0x0000000600027202 */ /* 0x000fcc0000000f00 */
[----:B0-----:R0:W2:Y:S01]  /*0430*/  LDG.E R2, desc[UR12][R2.64] ;  /* 0x0000000c02027981 */ /* 0x0010a2000c1e1900 */
[----:B------:R-:W-:Y:S02]  /*0440*/  IADD3 R0, PT, PT, R0, 0x1, RZ ;  /* 0x0000000100007810 */ /* 0x000fe40007ffe0ff */
[----:B------:R-:W-:Y:S02]  /*0450*/  IADD3 R6, P1, PT, R6, 0x4, RZ ;  /* 0x0000000406067810 */ /* 0x000fe40007f3e0ff */
[----:B------:R-:W-:Y:S02]  /*0460*/  ISETP.NE.AND P0, PT, R0, RZ, PT ;  /* 0x000000ff0000720c */ /* 0x000fe40003f05270 */
[----:B0-----:R-:W-:Y:S01]  /*0470*/  IADD3.X R3, PT, PT, RZ, R3, RZ, P1, !PT ;  /* 0x00000003ff037210 */ /* 0x001fe20000ffe4ff */
[----:B--2---:R-:W-:-:S05]  /*0480*/  FADD R9, R2, R9 ;  /* 0x0000000902097221 */ /* 0x004fca0000000000 */
[----:B-1----:R0:W-:Y:S05]  /*0490*/  STG.E desc[UR12][R4.64], R9 ;  /* 0x0000000904007986 */ /* 0x0021ea000c10190c */
[----:B------:R-:W-:Y:S05]  /*04a0*/  @P0 BRA `(.L_x_4) ;  /* 0xfffffffc00dc0947 */ /* 0x000fea000383ffff */
.L_x_1:
[----:B------:R-:W1:Y:S02]  /*04b0*/  LDC R0, c[0x0][0x390] ;  /* 0x0000e400ff007b82 */ /* 0x000e640000000800 */
[----:B-1----:R-:W-:-:S13]  /*04c0*/  ISETP.GE.AND P0, PT, R0, 0x1, PT ;  /* 0x000000010000780c */ /* 0x002fda0003f06270 */
[----:B------:R-:W-:Y:S05]  /*04d0*/  @!P0 EXIT ;  /* 0x000000000000894d */ /* 0x000fea0003800000 */
[C---:B------:R-:W-:Y:S01]  /*04e0*/  ISETP.GE.U32.AND P0, PT, R0.reuse, 0x10, PT ;  /* 0x000000100000780c */ /* 0x040fe20003f06070 */
[----:B--2---:R-:W-:Y:S01]  /*04f0*/  HFMA2 R2, -RZ, RZ, 0, 0 ;  /* 0x00000000ff027431 */ /* 0x004fe200000001ff */
[----:B------:R-:W-:-:S11]  /*0500*/  LOP3.LUT R12, R0, 0xf, RZ, 0xc0, !PT ;  /* 0x0000000f000c7812 */ /* 0x000fd600078ec0ff */
[----:B------:R-:W-:Y:S05]  /*0510*/  @!P0 BRA `(.L_x_5) ;  /* 0x0000000c00f08947 */ /* 0x000fea0003800000 */
[----:B------:R-:W1:Y:S01]  /*0520*/  LDCU.128 UR8, c[0x0][0x380] ;  /* 0x00007000ff0877ac */ /* 0x000e620008000c00 */
[----:B------:R-:W-:-:S04]  /*0530*/  LOP3.LUT R2, R0, 0x7ffffff0, RZ, 0xc0, !PT ;  /* 0x7ffffff000027812 */ /* 0x000fc800078ec0ff */
[----:B------:R-:W-:Y:S01]  /*0540*/  IADD3 R8, PT, PT, -R2, RZ, RZ ;  /* 0x000000ff02087210 */ /* 0x000fe20007ffe1ff */
[----:B-1----:R-:W-:Y:S02]  /*0550*/  UIADD3 UR6, UP0, UPT, UR8, 0x20, URZ ;  /* 0x0000002008067890 */ /* 0x002fe4000ff1e0ff */
[----:B------:R-:W-:Y:S02]  /*0560*/  UIADD3 UR4, UP1, UPT, UR10, 0x20, URZ ;  /* 0x000000200a047890 */ /* 0x000fe4000ff3e0ff */
[----:B------:R-:W-:Y:S02]  /*0570*/  UIADD3.X UR7, UPT, UPT, URZ, UR9, URZ, UP0, !UPT ;  /* 0x00000009ff077290 */ /* 0x000fe400087fe4ff */
[----:B------:R-:W-:Y:S01]  /*0580*/  UIADD3.X UR5, UPT, UPT, URZ, UR11, URZ, UP1, !UPT ;  /* 0x0000000bff057290 */ /* 0x000fe20008ffe4ff */
[----:B------:R-:W-:Y:S02]  /*0590*/  MOV R6, UR6 ;  /* 0x0000000600067c02 */ /* 0x000fe40008000f00 */
[----:B------:R-:W-:-:S02]  /*05a0*/  MOV R14, UR4 ;  /* 0x00000004000e7c02 */ /* 0x000fc40008000f00 */
[----:B------:R-:W-:Y:S02]  /*05b0*/  MOV R7, UR7 ;  /* 0x0000000700077c02 */ /* 0x000fe40008000f00 */
[----:B------:R-:W-:-:S07]  /*05c0*/  MOV R15, UR5 ;  /* 0x00000005000f7c02 */ /* 0x000fce0008000f00 */
.L_x_22:
[----:B01----:R-:W0:Y:S01]  /*05d0*/  LDC.64 R4, c[0x4][RZ] ;  /* 0x01000000ff047b82 */ /* 0x003e220000000a00 */
[----:B------:R-:W2:Y:S04]  /*05e0*/  LDG.E R0, desc[UR12][R6.64+-0x20] ;  /* 0xffffe00c06007981 */ /* 0x000ea8000c1e1900 */
[----:B0-----:R0:W3:Y:S01]  /*05f0*/  LDG.E R3, desc[UR12][R4.64] ;  /* 0x0000000c04037981 */ /* 0x0010e2000c1e1900 */
[----:B------:R-:W-:-:S04]  /*0600*/  IADD3 R8, PT, PT, R8, 0x10, RZ ;  /* 0x0000001008087810 */ /* 0x000fc80007ffe0ff */
[----:B------:R-:W-:Y:S02]  /*0610*/  ISETP.NE.AND P2, PT, R8, RZ, PT ;  /* 0x000000ff0800720c */ /* 0x000fe40003f45270 */
[----:B0-----:R-:W-:Y:S02]  /*0620*/  MOV R4, R14 ;  /* 0x0000000e00047202 */ /* 0x001fe40000000f00 */
[----:B------:R-:W-:Y:S01]  /*0630*/  MOV R5, R15 ;  /* 0x0000000f00057202 */ /* 0x000fe20000000f00 */
[----:B---3--:R-:W0:Y:S08]  /*0640*/  MUFU.RCP R10, R3 ;  /* 0x00000003000a7308 */ /* 0x008e300000001000 */
[----:B--2---:R-:W1:Y:S01]  /*0650*/  FCHK P0, R0, R3 ;  /* 0x0000000300007302 */ /* 0x004e620000000000 */
[----:B0-----:R-:W-:-:S04]  /*0660*/  FFMA R9, -R3, R10, 1 ;  /* 0x3f80000003097423 */ /* 0x001fc8000000010a */
[----:B------:R-:W-:-:S04]  /*0670*/  FFMA R9, R10, R9, R10 ;  /* 0x000000090a097223 */ /* 0x000fc8000000000a */
[----:B------:R-:W-:-:S04]  /*0680*/  FFMA R10, R0, R9, RZ ;  /* 0x00000009000a7223 */ /* 0x000fc800000000ff */
[----:B------:R-:W-:-:S04]  /*0690*/  FFMA R11, -R3, R10, R0 ;  /* 0x0000000a030b7223 */ /* 0x000fc80000000100 */
[----:B------:R-:W-:Y:S01]  /*06a0*/  FFMA R9, R9, R11, R10 ;  /* 0x0000000b09097223 */ /* 0x000fe2000000000a */
[----:B-1----:R-:W-:Y:S06]  /*06b0*/  @!P0 BRA `(.L_x_6) ;  /* 0x00000000000c8947 */ /* 0x002fec0003800000 */
[----:B------:R-:W-:-:S07]  /*06c0*/  MOV R10, 0x6e0 ;  /* 0x000006e0000a7802 */ /* 0x000fce0000000f00 */
[----:B------:R-:W-:Y:S05]  /*06d0*/  CALL.REL.NOINC `($__internal_0_$__cuda_sm3x_div_rn_noftz_f32_slowpath) ;  /* 0x0000001c001c7944 */ /* 0x000fea0003c00000 */
[----:B------:R-:W-:-:S07]  /*06e0*/  MOV R9, R13 ;  /* 0x0000000d00097202 */ /* 0x000fce0000000f00 */
.L_x_6:
[----:B------:R-:W0:Y:S01]  /*06f0*/  LDC.64 R10, c[0x4][RZ] ;  /* 0x01000000ff0a7b82 */ /* 0x000e220000000a00 */
[----:B------:R1:W-:Y:S04]  /*0700*/  STG.E desc[UR12][R4.64+-0x20], R9 ;  /* 0xffffe00904007986 */ /* 0x0003e8000c10190c */
[----:B------:R-:W2:Y:S04]  /*0710*/  LDG.E R0, desc[UR12][R6.64+-0x1c] ;  /* 0xffffe40c06007981 */ /* 0x000ea8000c1e1900 */
[----:B0-----:R-:W3:Y:S02]  /*0720*/  LDG.E R3, desc[UR12][R10.64] ;  /* 0x0000000c0a037981 */ /* 0x001ee4000c1e1900 */
[----:B---3--:R-:W0:Y:S08]  /*0730*/  MUFU.RCP R14, R3 ;  /* 0x00000003000e7308 */ /* 0x008e300000001000 */
[----:B--2---:R-:W2:Y:S01]  /*0740*/  FCHK P0, R0, R3 ;  /* 0x0000000300007302 */ /* 0x004ea20000000000 */
[----:B0-----:R-:W-:-:S04]  /*0750*/  FFMA R13, -R3, R14, 1 ;  /* 0x3f800000030d7423 */ /* 0x001fc8000000010e */
[----:B------:R-:W-:-:S04]  /*0760*/  FFMA R13, R14, R13, R14 ;  /* 0x0000000d0e0d7223 */ /* 0x000fc8000000000e */
[----:B------:R-:W-:-:S04]  /*0770*/  FFMA R14, R0, R13, RZ ;  /* 0x0000000d000e7223 */ /* 0x000fc800000000ff */
[----:B------:R-:W-:-:S04]  /*0780*/  FFMA R15, -R3, R14, R0 ;  /* 0x0000000e030f7223 */ /* 0x000fc80000000100 */
[----:B------:R-:W-:Y:S01]  /*0790*/  FFMA R13, R13, R15, R14 ;  /* 0x0000000f0d0d7223 */ /* 0x000fe2000000000e */
[----:B-12---:R-:W-:Y:S06]  /*07a0*/  @!P0 BRA `(.L_x_7) ;  /* 0x0000000000088947 */ /* 0x006fec0003800000 */
[----:B------:R-:W-:-:S07]  /*07b0*/  MOV R10, 0x7d0 ;  /* 0x000007d0000a7802 */ /* 0x000fce0000000f00 */
[----:B------:R-:W-:Y:S05]  /*07c0*/  CALL.REL.NOINC `($__internal_0_$__cuda_sm3x_div_rn_noftz_f32_slowpath) ;  /* 0x0000001800e07944 */ /* 0x000fea0003c00000 */
.L_x_7:
        /* <DEDUP_REMOVED lines=14> */
[----:B------:R-:W-:-:S07]  /*08b0*/  MOV R9, R13 ;  /* 0x0000000d00097202 */ /* 0x000fce0000000f00 */
.L_x_8:
        /* <DEDUP_REMOVED lines=14> */
.L_x_9:
        /* <DEDUP_REMOVED lines=15> */
.L_x_10:
        /* <DEDUP_REMOVED lines=14> */
.L_x_11:
        /* <DEDUP_REMOVED lines=15> */
.L_x_12:
        /* <DEDUP_REMOVED lines=14> */
.L_x_13:
        /* <DEDUP_REMOVED lines=15> */
.L_x_14:
        /* <DEDUP_REMOVED lines=14> */
.L_x_15:
        /* <DEDUP_REMOVED lines=15> */
.L_x_16:
        /* <DEDUP_REMOVED lines=14> */
.L_x_17:
        /* <DEDUP_REMOVED lines=15> */
.L_x_18:
        /* <DEDUP_REMOVED lines=14> */
.L_x_19:
        /* <DEDUP_REMOVED lines=15> */
.L_x_20:
        /* <DEDUP_REMOVED lines=14> */
.L_x_21:
[----:B------:R1:W-:Y:S01]  /*1480*/  STG.E desc[UR12][R4.64+0x1c], R13 ;  /* 0x00001c0d04007986 */ /* 0x0003e2000c10190c */
[----:B------:R-:W-:Y:S02]  /*1490*/  IADD3 R6, P0, PT, R6, 0x40, RZ ;  /* 0x0000004006067810 */ /* 0x000fe40007f1e0ff */
[----:B------:R-:W-:Y:S02]  /*14a0*/  IADD3 R14, P1, PT, R4, 0x40, RZ ;  /* 0x00000040040e7810 */ /* 0x000fe40007f3e0ff */
[----:B------:R-:W-:Y:S02]  /*14b0*/  IADD3.X R7, PT, PT, RZ, R7, RZ, P0, !PT ;  /* 0x00000007ff077210 */ /* 0x000fe400007fe4ff */
[----:B------:R-:W-:Y:S01]  /*14c0*/  IADD3.X R15, PT, PT, RZ, R5, RZ, P1, !PT ;  /* 0x00000005ff0f7210 */ /* 0x000fe20000ffe4ff */
[----:B------:R-:W-:Y:S08]  /*14d0*/  @P2 BRA `(.L_x_22) ;  /* 0xfffffff0003c2947 */ /* 0x000ff0000383ffff */
.L_x_5:
[----:B------:R-:W-:-:S13]  /*14e0*/  ISETP.NE.AND P0, PT, R12, RZ, PT ;  /* 0x000000ff0c00720c */ /* 0x000fda0003f05270 */
[----:B------:R-:W-:Y:S05]  /*14f0*/  @!P0 EXIT ;  /* 0x000000000000894d */ /* 0x000fea0003800000 */
[----:B------:R-:W2:Y:S01]  /*1500*/  LDCU UR4, c[0x0][0x390] ;  /* 0x00007200ff0477ac */ /* 0x000ea20008000800 */
[----:B------:R-:W-:Y:S01]  /*1510*/  ISETP.GE.U32.AND P0, PT, R12, 0x8, PT ;  /* 0x000000080c00780c */ /* 0x000fe20003f06070 */
[----:B--2---:R-:W-:-:S12]  /*1520*/  ULOP3.LUT UR4, UR4, 0x7, URZ, 0xc0, !UPT ;  /* 0x0000000704047892 */ /* 0x004fd8000f8ec0ff */
[----:B------:R-:W-:Y:S05]  /*1530*/  @!P0 BRA `(.L_x_23) ;  /* 0x0000000400e48947 */ /* 0x000fea0003800000 */
[----:B------:R-:W2:Y:S08]  /*1540*/  LDC.64 R6, c[0x4][RZ] ;  /* 0x01000000ff067b82 */ /* 0x000eb00000000a00 */
[----:B01----:R-:W0:Y:S01]  /*1550*/  LDC.64 R4, c[0x0][0x380] ;  /* 0x0000e000ff047b82 */ /* 0x003e220000000a00 */
[----:B--2---:R-:W2:Y:S01]  /*1560*/  LDG.E R3, desc[UR12][R6.64] ;  /* 0x0000000c06037981 */ /* 0x004ea2000c1e1900 */
[----:B0-----:R-:W-:-:S05]  /*1570*/  IMAD.WIDE.U32 R4, R2, 0x4, R4 ;  /* 0x0000000402047825 */ /* 0x001fca00078e0004 */
[----:B------:R-:W3:Y:S01]  /*1580*/  LDG.E R0, desc[UR12][R4.64] ;  /* 0x0000000c04007981 */ /* 0x000ee2000c1e1900 */
[----:B--2---:R-:W0:Y:S08]  /*1590*/  MUFU.RCP R8, R3 ;  /* 0x0000000300087308 */ /* 0x004e300000001000 */
[----:B---3--:R-:W1:Y:S01]  /*15a0*/  FCHK P0, R0, R3 ;  /* 0x0000000300007302 */ /* 0x008e620000000000 */
        /* <DEDUP_REMOVED lines=9> */
.L_x_24:
[----:B------:R-:W0:Y:S08]  /*1640*/  LDC.64 R6, c[0x0][0x388] ;  /* 0x0000e200ff067b82 */ /* 0x000e300000000a00 */
[----:B------:R-:W1:Y:S01]  /*1650*/  LDC.64 R8, c[0x4][RZ] ;  /* 0x01000000ff087b82 */ /* 0x000e620000000a00 */
[----:B0-----:R-:W-:-:S05]  /*1660*/  IMAD.WIDE.U32 R6, R2, 0x4, R6 ;  /* 0x0000000402067825 */ /* 0x001fca00078e0006 */
[----:B------:R0:W-:Y:S04]  /*1670*/  STG.E desc[UR12][R6.64], R11 ;  /* 0x0000000b06007986 */ /* 0x0001e8000c10190c */
[----:B-1----:R-:W2:Y:S04]  /*1680*/  LDG.E R3, desc[UR12][R8.64] ;  /* 0x0000000c08037981 */ /* 0x002ea8000c1e1900 */
[----:B------:R-:W3:Y:S01]  /*1690*/  LDG.E R0, desc[UR12][R4.64+0x4] ;  /* 0x0000040c04007981 */ /* 0x000ee2000c1e1900 */
[----:B--2---:R-:W1:Y:S08]  /*16a0*/  MUFU.RCP R10, R3 ;  /* 0x00000003000a7308 */ /* 0x004e700000001000 */
[----:B---3--:R-:W2:Y:S01]  /*16b0*/  FCHK P0, R0, R3 ;  /* 0x0000000300007302 */ /* 0x008ea20000000000 */
[----:B-1----:R-:W-:-:S04]  /*16c0*/  FFMA R13, -R3, R10, 1 ;  /* 0x3f800000030d7423 */ /* 0x002fc8000000010a */
[----:B------:R-:W-:-:S04]  /*16d0*/  FFMA R13, R10, R13, R10 ;  /* 0x0000000d0a0d7223 */ /* 0x000fc8000000000a */
[----:B------:R-:W-:-:S04]  /*16e0*/  FFMA R10, R0, R13, RZ ;  /* 0x0000000d000a7223 */ /* 0x000fc800000000ff */
[----:B------:R-:W-:-:S04]  /*16f0*/  FFMA R12, -R3, R10, R0 ;  /* 0x0000000a030c7223 */ /* 0x000fc80000000100 */
[----:B------:R-:W-:Y:S01]  /*1700*/  FFMA R13, R13, R12, R10 ;  /* 0x0000000c0d0d7223 */ /* 0x000fe2000000000a */
[----:B0-2---:R-:W-:Y:S06]  /*1710*/  @!P0 BRA `(.L_x_25) ;  /* 0x0000000000088947 */ /* 0x005fec0003800000 */
[----:B------:R-:W-:-:S07]  /*1720*/  MOV R10, 0x1740 ;  /* 0x00001740000a7802 */ /* 0x000fce0000000f00 */
[----:B------:R-:W-:Y:S05]  /*1730*/  CALL.REL.NOINC `($__internal_0_$__cuda_sm3x_div_rn_noftz_f32_slowpath) ;  /* 0x0000000c00047944 */ /* 0x000fea0003c00000 */
.L_x_25:
        /* <DEDUP_REMOVED lines=15> */
.L_x_26:
        /* <DEDUP_REMOVED lines=14> */
.L_x_27:
        /* <DEDUP_REMOVED lines=15> */
.L_x_28:
        /* <DEDUP_REMOVED lines=14> */
.L_x_29:
        /* <DEDUP_REMOVED lines=15> */
.L_x_30:
        /* <DEDUP_REMOVED lines=14> */
.L_x_31:
[----:B------:R2:W-:Y:S01]  /*1cb0*/  STG.E desc[UR12][R6.64+0x1c], R13 ;  /* 0x00001c0d06007986 */ /* 0x0005e2000c10190c */
[----:B------:R-:W-:-:S07]  /*1cc0*/  IADD3 R2, PT, PT, R2, 0x8, RZ ;  /* 0x0000000802027810 */ /* 0x000fce0007ffe0ff */
.L_x_23:
[----:B------:R-:W-:-:S13]  /*1cd0*/  ISETP.NE.AND P0, PT, RZ, UR4, PT ;  /* 0x00000004ff007c0c */ /* 0x000fda000bf05270 */
[----:B------:R-:W-:Y:S05]  /*1ce0*/  @!P0 EXIT ;  /* 0x000000000000894d */ /* 0x000fea0003800000 */
[----:B------:R-:W3:Y:S01]  /*1cf0*/  LDCU UR5, c[0x0][0x390] ;  /* 0x00007200ff0577ac */ /* 0x000ee20008000800 */
[----:B------:R-:W-:Y:S02]  /*1d00*/  UISETP.GE.U32.AND UP0, UPT, UR4, 0x4, UPT ;  /* 0x000000040400788c */ /* 0x000fe4000bf06070 */
[----:B---3--:R-:W-:-:S07]  /*1d10*/  ULOP3.LUT UR5, UR5, 0x3, URZ, 0xc0, !UPT ;  /* 0x0000000305057892 */ /* 0x008fce000f8ec0ff */
[----:B------:R-:W-:Y:S05]  /*1d20*/  BRA.U !UP0, `(.L_x_32) ;  /* 0x0000000108fc7547 */ /* 0x000fea000b800000 */
[----:B01----:R-:W0:Y:S08]  /*1d30*/  LDC.64 R4, c[0x4][RZ] ;  /* 0x01000000ff047b82 */ /* 0x003e300000000a00 */
[----:B--2---:R-:W1:Y:S01]  /*1d40*/  LDC.64 R6, c[0x0][0x380] ;  /* 0x0000e000ff067b82 */ /* 0x004e620000000a00 */
[----:B0-----:R-:W2:Y:S01]  /*1d50*/  LDG.E R3, desc[UR12][R4.64] ;  /* 0x0000000c04037981 */ /* 0x001ea2000c1e1900 */
[----:B-1----:R-:W-:-:S05]  /*1d60*/  IMAD.WIDE.U32 R6, R2, 0x4, R6 ;  /* 0x0000000402067825 */ /* 0x002fca00078e0006 */
        /* <DEDUP_REMOVED lines=12> */
.L_x_33:
        /* <DEDUP_REMOVED lines=16> */
.L_x_34:
        /* <DEDUP_REMOVED lines=15> */
.L_x_35:
        /* <DEDUP_REMOVED lines=14> */
.L_x_36:
[----:B------:R3:W-:Y:S01]  /*2100*/  STG.E desc[UR12][R4.64+0xc], R13 ;  /* 0x00000c0d04007986 */ /* 0x0007e2000c10190c */
[----:B------:R-:W-:-:S07]  /*2110*/  IADD3 R2, PT, PT, R2, 0x4, RZ ;  /* 0x0000000402027810 */ /* 0x000fce0007ffe0ff */
.L_x_32:
[----:B------:R-:W-:-:S13]  /*2120*/  ISETP.NE.AND P0, PT, RZ, UR5, PT ;  /* 0x00000005ff007c0c */ /* 0x000fda000bf05270 */
[----:B------:R-:W-:Y:S05]  /*2130*/  @!P0 EXIT ;  /* 0x000000000000894d */ /* 0x000fea0003800000 */
[----:B01-3--:R-:W0:Y:S01]  /*2140*/  LDC.64 R4, c[0x0][0x388] ;  /* 0x0000e200ff047b82 */ /* 0x00be220000000a00 */
[----:B------:R-:W-:-:S07]  /*2150*/  UIADD3 UR4, UPT, UPT, -UR5, URZ, URZ ;  /* 0x000000ff05047290 */ /* 0x000fce000fffe1ff */
[----:B--2---:R-:W1:Y:S01]  /*2160*/  LDC.64 R6, c[0x0][0x380] ;  /* 0x0000e000ff067b82 */ /* 0x004e620000000a00 */
[----:B0-----:R-:W-:-:S04]  /*2170*/  IMAD.WIDE.U32 R4, R2, 0x4, R4 ;  /* 0x0000000402047825 */ /* 0x001fc800078e0004 */
[----:B-1----:R-:W-:Y:S01]  /*2180*/  IMAD.WIDE.U32 R6, R2, 0x4, R6 ;  /* 0x0000000402067825 */ /* 0x002fe200078e0006 */
[----:B------:R-:W-:Y:S02]  /*2190*/  MOV R2, R4 ;  /* 0x0000000400027202 */ /* 0x000fe40000000f00 */
[----:B------:R-:W-:-:S07]  /*21a0*/  MOV R4, R6 ;  /* 0x0000000600047202 */ /* 0x000fce0000000f00 */
.L_x_38:
[----:B0-----:R-:W0:Y:S01]  /*21b0*/  LDC.64 R8, c[0x4][RZ] ;  /* 0x01000000ff087b82 */ /* 0x001e220000000a00 */
[----:B------:R-:W-:-:S05]  /*21c0*/  MOV R6, R4 ;  /* 0x0000000400067202 */ /* 0x000fca0000000f00 */
[----:B------:R-:W2:Y:S04]  /*21d0*/  LDG.E R0, desc[UR12][R6.64] ;  /* 0x0000000c06007981 */ /* 0x000ea8000c1e1900 */
[----:B0-----:R-:W3:Y:S01]  /*21e0*/  LDG.E R3, desc[UR12][R8.64] ;  /* 0x0000000c08037981 */ /* 0x001ee2000c1e1900 */
[----:B------:R-:W-:-:S04]  /*21f0*/  UIADD3 UR4, UPT, UPT, UR4, 0x1, URZ ;  /* 0x0000000104047890 */ /* 0x000fc8000fffe0ff */
[----:B------:R-:W-:Y:S01]  /*2200*/  UISETP.NE.AND UP0, UPT, UR4, URZ, UPT ;  /* 0x000000ff0400728c */ /* 0x000fe2000bf05270 */
        /* <DEDUP_REMOVED lines=11> */
.L_x_37:
[----:B------:R-:W-:Y:S02]  /*22c0*/  MOV R8, R2 ;  /* 0x0000000200087202 */ /* 0x000fe40000000f00 */
[----:B------:R-:W-:Y:S02]  /*22d0*/  MOV R9, R5 ;  /* 0x0000000500097202 */ /* 0x000fe40000000f00 */
[----:B------:R-:W-:Y:S02]  /*22e0*/  IADD3 R4, P1, PT, R4, 0x4, RZ ;  /* 0x0000000404047810 */ /* 0x000fe40007f3e0ff */
[----:B------:R-:W-:Y:S01]  /*22f0*/  IADD3 R2, P0, PT, R2, 0x4, RZ ;  /* 0x0000000402027810 */ /* 0x000fe20007f1e0ff */
[----:B------:R0:W-:Y:S01]  /*2300*/  STG.E desc[UR12][R8.64], R11 ;  /* 0x0000000b08007986 */ /* 0x0001e2000c10190c */
[----:B------:R-:W-:Y:S02]  /*2310*/  IADD3.X R7, PT, PT, RZ, R7, RZ, P1, !PT ;  /* 0x00000007ff077210 */ /* 0x000fe40000ffe4ff */
[----:B------:R-:W-:Y:S01]  /*2320*/  IADD3.X R5, PT, PT, RZ, R5, RZ, P0, !PT ;  /* 0x00000005ff057210 */ /* 0x000fe200007fe4ff */
[----:B------:R-:W-:Y:S08]  /*2330*/  BRA.U UP0, `(.L_x_38) ;  /* 0xfffffffd009c7547 */ /* 0x000ff0000b83ffff */
[----:B------:R-:W-:Y:S05]  /*2340*/  EXIT ;  /* 0x000000000000794d */ /* 0x000fea0003800000 */
        .weak           $__internal_0_$__cuda_sm3x_div_rn_noftz_f32_slowpath
        .type           $__internal_0_$__cuda_sm3x_div_rn_noftz_f32_slowpath,@function
        .size           $__internal_0_$__cuda_sm3x_div_rn_noftz_f32_slowpath,(.L_x_59 - $__internal_0_$__cuda_sm3x_div_rn_noftz_f32_slowpath)
$__internal_0_$__cuda_sm3x_div_rn_noftz_f32_slowpath:
[----:B------:R-:W-:Y:S02]  /*2350*/  SHF.R.U32.HI R9, RZ, 0x17, R3 ;  /* 0x00000017ff097819 */ /* 0x000fe40000011603 */
[----:B------:R-:W-:Y:S02]  /*2360*/  SHF.R.U32.HI R14, RZ, 0x17, R0 ;  /* 0x00000017ff0e7819 */ /* 0x000fe40000011600 */
[----:B------:R-:W-:Y:S02]  /*2370*/  LOP3.LUT R9, R9, 0xff, RZ, 0xc0, !PT ;  /* 0x000000ff09097812 */ /* 0x000fe400078ec0ff */
[----:B------:R-:W-:Y:S02]  /*2380*/  LOP3.LUT R14, R14, 0xff, RZ, 0xc0, !PT ;  /* 0x000000ff0e0e7812 */ /* 0x000fe400078ec0ff */
[----:B------:R-:W-:Y:S02]  /*2390*/  IADD3 R13, PT, PT, R9, -0x1, RZ ;  /* 0xffffffff090d7810 */ /* 0x000fe40007ffe0ff */
[----:B------:R-:W-:-:S02]  /*23a0*/  IADD3 R11, PT, PT, R14, -0x1, RZ ;  /* 0xffffffff0e0b7810 */ /* 0x000fc40007ffe0ff */
[----:B------:R-:W-:-:S04]  /*23b0*/  ISETP.GT.U32.AND P0, PT, R13, 0xfd, PT ;  /* 0x000000fd0d00780c */ /* 0x000fc80003f04070 */
[----:B------:R-:W-:-:S13]  /*23c0*/  ISETP.GT.U32.OR P0, PT, R11, 0xfd, P0 ;  /* 0x000000fd0b00780c */ /* 0x000fda0000704470 */
[----:B------:R-:W-:Y:S01]  /*23d0*/  @!P0 MOV R11, RZ ;  /* 0x000000ff000b8202 */ /* 0x000fe20000000f00 */
[----:B------:R-:W-:Y:S06]  /*23e0*/  @!P0 BRA `(.L_x_39) ;  /* 0x0000000000648947 */ /* 0x000fec0003800000 */
[----:B------:R-:W-:Y:S02]  /*23f0*/  FSETP.GTU.FTZ.AND P0, PT, |R0|, +INF , PT ;  /* 0x7f8000000000780b */ /* 0x000fe40003f1c200 */
[----:B------:R-:W-:-:S04]  /*2400*/  FSETP.GTU.FTZ.AND P1, PT, |R3|, +INF , PT ;  /* 0x7f8000000300780b */ /* 0x000fc80003f3c200 */
[----:B------:R-:W-:-:S13]  /*2410*/  PLOP3.LUT P0, PT, P0, P1, PT, 0xf8, 0x8f ;  /* 0x00000000008f781c */ /* 0x000fda0000703f70 */
[----:B------:R-:W-:Y:S05]  /*2420*/  @P0 BRA `(.L_x_40) ;  /* 0x00000004004c0947 */ /* 0x000fea0003800000 */
[----:B------:R-:W-:-:S13]  /*2430*/  LOP3.LUT P0, RZ, R3, 0x7fffffff, R0, 0xc8, !PT ;  /* 0x7fffffff03ff7812 */ /* 0x000fda000780c800 */
[----:B------:R-:W-:Y:S05]  /*2440*/  @!P0 BRA `(.L_x_41) ;  /* 0x00000004003c8947 */ /* 0x000fea0003800000 */
[C---:B------:R-:W-:Y:S02]  /*2450*/  FSETP.NEU.FTZ.AND P3, PT, |R0|.reuse, +INF , PT ;  /* 0x7f8000000000780b */ /* 0x040fe40003f7d200 */
[----:B------:R-:W-:Y:S02]  /*2460*/  FSETP.NEU.FTZ.AND P1, PT, |R3|, +INF , PT ;  /* 0x7f8000000300780b */ /* 0x000fe40003f3d200 */
[----:B------:R-:W-:-:S11]  /*2470*/  FSETP.NEU.FTZ.AND P0, PT, |R0|, +INF , PT ;  /* 0x7f8000000000780b */ /* 0x000fd60003f1d200 */
[----:B------:R-:W-:Y:S05]  /*2480*/  @!P1 BRA !P3, `(.L_x_41) ;  /* 0x00000004002c9947 */ /* 0x000fea0005800000 */
[----:B------:R-:W-:-:S04]  /*2490*/  LOP3.LUT P3, RZ, R0, 0x7fffffff, RZ, 0xc0, !PT ;  /* 0x7fffffff00ff7812 */ /* 0x000fc8000786c0ff */
[----:B------:R-:W-:-:S13]  /*24a0*/  PLOP3.LUT P1, PT, P1, P3, PT, 0x2f, 0xf2 ;  /* 0x0000000000f2781c */ /* 0x000fda0000f26577 */
[----:B------:R-:W-:Y:S05]  /*24b0*/  @P1 BRA `(.L_x_42) ;  /* 0x0000000400181947 */ /* 0x000fea0003800000 */
[----:B------:R-:W-:-:S04]  /*24c0*/  LOP3.LUT P1, RZ, R3, 0x7fffffff, RZ, 0xc0, !PT ;  /* 0x7fffffff03ff7812 */ /* 0x000fc8000782c0ff */
[----:B------:R-:W-:-:S13]  /*24d0*/  PLOP3.LUT P0, PT, P0, P1, PT, 0x2f, 0xf2 ;  /* 0x0000000000f2781c */ /* 0x000fda0000702577 */
[----:B------:R-:W-:Y:S05]  /*24e0*/  @P0 BRA `(.L_x_43) ;  /* 0x0000000400000947 */ /* 0x000fea0003800000 */
[----:B------:R-:W-:-:S04]  /*24f0*/  IADD3 R11, PT, PT, R14, -0x1, RZ ;  /* 0xffffffff0e0b7810 */ /* 0x000fc80007ffe0ff */
[----:B------:R-:W-:Y:S02]  /*2500*/  ISETP.GE.AND P0, PT, R11, RZ, PT ;  /* 0x000000ff0b00720c */ /* 0x000fe40003f06270 */
[----:B------:R-:W-:-:S04]  /*2510*/  IADD3 R11, PT, PT, R9, -0x1, RZ ;  /* 0xffffffff090b7810 */ /* 0x000fc80007ffe0ff */
[----:B------:R-:W-:-:S07]  /*2520*/  ISETP.GE.AND P1, PT, R11, RZ, PT ;  /* 0x000000ff0b00720c */ /* 0x000fce0003f26270 */
[----:B------:R-:W-:Y:S01]  /*2530*/  @P0 MOV R11, RZ ;  /* 0x000000ff000b0202 */ /* 0x000fe20000000f00 */
[----:B------:R-:W-:Y:S01]  /*2540*/  @!P0 FFMA R0, R0, 1.84467440737095516160e+19, RZ ;  /* 0x5f80000000008823 */ /* 0x000fe200000000ff */
[----:B------:R-:W-:-:S04]  /*2550*/  @!P0 MOV R11, 0xffffffc0 ;  /* 0xffffffc0000b8802 */ /* 0x000fc80000000f00 */
[----:B------:R-:W-:Y:S01]  /*2560*/  @!P1 FFMA R3, R3, 1.84467440737095516160e+19, RZ ;  /* 0x5f80000003039823 */ /* 0x000fe200000000ff */
[----:B------:R-:W-:-:S07]  /*2570*/  @!P1 IADD3 R11, PT, PT, R11, 0x40, RZ ;  /* 0x000000400b0b9810 */ /* 0x000fce0007ffe0ff */
.L_x_39:
[----:B------:R-:W-:Y:S02]  /*2580*/  LEA R16, R9, 0xc0800000, 0x17 ;  /* 0xc080000009107811 */ /* 0x000fe400078eb8ff */
[----:B------:R-:W-:Y:S02]  /*2590*/  IADD3 R14, PT, PT, R14, -0x7f, RZ ;  /* 0xffffff810e0e7810 */ /* 0x000fe40007ffe0ff */
[----:B------:R-:W-:-:S03]  /*25a0*/  IADD3 R15, PT, PT, -R16, R3, RZ ;  /* 0x00000003100f7210 */ /* 0x000fc60007ffe1ff */
[C---:B------:R-:W-:Y:S01]  /*25b0*/  IMAD R0, R14.reuse, -0x800000, R0 ;  /* 0xff8000000e007824 */ /* 0x040fe200078e0200 */
[----:B------:R-:W0:Y:S01]  /*25c0*/  MUFU.RCP R16, R15 ;  /* 0x0000000f00107308 */ /* 0x000e220000001000 */
[----:B------:R-:W-:Y:S01]  /*25d0*/  FADD.FTZ R3, -R15, -RZ ;  /* 0x800000ff0f037221 */ /* 0x000fe20000010100 */
[----:B------:R-:W-:-:S04]  /*25e0*/  IADD3 R14, PT, PT, R14, 0x7f, -R9 ;  /* 0x0000007f0e0e7810 */ /* 0x000fc80007ffe809 */
[----:B------:R-:W-:Y:S01]  /*25f0*/  IADD3 R14, PT, PT, R14, R11, RZ ;  /* 0x0000000b0e0e7210 */ /* 0x000fe20007ffe0ff */
[----:B0-----:R-:W-:-:S04]  /*2600*/  FFMA R13, R16, R3, 1 ;  /* 0x3f800000100d7423 */ /* 0x001fc80000000003 */
[----:B------:R-:W-:-:S04]  /*2610*/  FFMA R16, R16, R13, R16 ;  /* 0x0000000d10107223 */ /* 0x000fc80000000010 */
[----:B------:R-:W-:-:S04]  /*2620*/  FFMA R13, R0, R16, RZ ;  /* 0x00000010000d7223 */ /* 0x000fc800000000ff */
[----:B------:R-:W-:-:S04]  /*2630*/  FFMA R17, R3, R13, R0 ;  /* 0x0000000d03117223 */ /* 0x000fc80000000000 */
[----:B------:R-:W-:-:S04]  /*2640*/  FFMA R13, R16, R17, R13 ;  /* 0x00000011100d7223 */ /* 0x000fc8000000000d */
[----:B------:R-:W-:-:S04]  /*2650*/  FFMA R0, R3, R13, R0 ;  /* 0x0000000d03007223 */ /* 0x000fc80000000000 */
[----:B------:R-:W-:-:S05]  /*2660*/  FFMA R3, R16, R0, R13 ;  /* 0x0000000010037223 */ /* 0x000fca000000000d */
[----:B------:R-:W-:-:S04]  /*2670*/  SHF.R.U32.HI R9, RZ, 0x17, R3 ;  /* 0x00000017ff097819 */ /* 0x000fc80000011603 */
[----:B------:R-:W-:-:S04]  /*2680*/  LOP3.LUT R9, R9, 0xff, RZ, 0xc0, !PT ;  /* 0x000000ff09097812 */ /* 0x000fc800078ec0ff */
[----:B------:R-:W-:-:S04]  /*2690*/  IADD3 R9, PT, PT, R9, R14, RZ ;  /* 0x0000000e09097210 */ /* 0x000fc80007ffe0ff */
[----:B------:R-:W-:-:S04]  /*26a0*/  IADD3 R11, PT, PT, R9, -0x1, RZ ;  /* 0xffffffff090b7810 */ /* 0x000fc80007ffe0ff */
[----:B------:R-:W-:-:S13]  /*26b0*/  ISETP.GE.U32.AND P0, PT, R11, 0xfe, PT ;  /* 0x000000fe0b00780c */ /* 0x000fda0003f06070 */
[----:B------:R-:W-:Y:S05]  /*26c0*/  @!P0 BRA `(.L_x_44) ;  /* 0x0000000000808947 */ /* 0x000fea0003800000 */
[----:B------:R-:W-:-:S13]  /*26d0*/  ISETP.GT.AND P0, PT, R9, 0xfe, PT ;  /* 0x000000fe0900780c */ /* 0x000fda0003f04270 */
[----:B------:R-:W-:Y:S05]  /*26e0*/  @P0 BRA `(.L_x_45) ;  /* 0x00000000006c0947 */ /* 0x000fea0003800000 */
[----:B------:R-:W-:-:S13]  /*26f0*/  ISETP.GE.AND P0, PT, R9, 0x1, PT ;  /* 0x000000010900780c */ /* 0x000fda0003f06270 */
[----:B------:R-:W-:Y:S05]  /*2700*/  @P0 BRA `(.L_x_46) ;  /* 0x0000000000980947 */ /* 0x000fea0003800000 */
[----:B------:R-:W-:Y:S02]  /*2710*/  ISETP.GE.AND P0, PT, R9, -0x18, PT ;  /* 0xffffffe80900780c */ /* 0x000fe40003f06270 */
[----:B------:R-:W-:-:S11]  /*2720*/  LOP3.LUT R3, R3, 0x80000000, RZ, 0xc0, !PT ;  /* 0x8000000003037812 */ /* 0x000fd600078ec0ff */
[----:B------:R-:W-:Y:S05]  /*2730*/  @!P0 BRA `(.L_x_46) ;  /* 0x00000000008c8947 */ /* 0x000fea0003800000 */
[CCC-:B------:R-:W-:Y:S01]  /*2740*/  FFMA.RZ R11, R16.reuse, R0.reuse, R13.reuse ;  /* 0x00000000100b7223 */ /* 0x1c0fe2000000c00d */
[C---:B------:R-:W-:Y:S02]  /*2750*/  ISETP.NE.AND P3, PT, R9.reuse, RZ, PT ;  /* 0x000000ff0900720c */ /* 0x040fe40003f65270 */
[----:B------:R-:W-:Y:S02]  /*2760*/  ISETP.NE.AND P1, PT, R9, RZ, PT ;  /* 0x000000ff0900720c */ /* 0x000fe40003f25270 */
[----:B------:R-:W-:Y:S01]  /*2770*/  LOP3.LUT R14, R11, 0x7fffff, RZ, 0xc0, !PT ;  /* 0x007fffff0b0e7812 */ /* 0x000fe200078ec0ff */
[CCC-:B------:R-:W-:Y:S01]  /*2780*/  FFMA.RP R11, R16.reuse, R0.reuse, R13.reuse ;  /* 0x00000000100b7223 */ /* 0x1c0fe2000000800d */
[----:B------:R-:W-:Y:S01]  /*2790*/  FFMA.RM R0, R16, R0, R13 ;  /* 0x0000000010007223 */ /* 0x000fe2000000400d */
[----:B------:R-:W-:Y:S02]  /*27a0*/  IADD3 R13, PT, PT, R9, 0x20, RZ ;  /* 0x00000020090d7810 */ /* 0x000fe40007ffe0ff */
[----:B------:R-:W-:-:S02]  /*27b0*/  LOP3.LUT R14, R14, 0x800000, RZ, 0xfc, !PT ;  /* 0x008000000e0e7812 */ /* 0x000fc400078efcff */
[----:B------:R-:W-:Y:S02]  /*27c0*/  IADD3 R9, PT, PT, -R9, RZ, RZ ;  /* 0x000000ff09097210 */ /* 0x000fe40007ffe1ff */
[----:B------:R-:W-:Y:S02]  /*27d0*/  SHF.L.U32 R13, R14, R13, RZ ;  /* 0x0000000d0e0d7219 */ /* 0x000fe400000006ff */
[----:B------:R-:W-:Y:S02]  /*27e0*/  FSETP.NEU.FTZ.AND P0, PT, R11, R0, PT ;  /* 0x000000000b00720b */ /* 0x000fe40003f1d000 */
[----:B------:R-:W-:Y:S02]  /*27f0*/  SEL R9, R9, RZ, P3 ;  /* 0x000000ff09097207 */ /* 0x000fe40001800000 */
[----:B------:R-:W-:Y:S02]  /*2800*/  ISETP.NE.AND P1, PT, R13, RZ, P1 ;  /* 0x000000ff0d00720c */ /* 0x000fe40000f25270 */
[----:B------:R-:W-:-:S02]  /*2810*/  SHF.R.U32.HI R9, RZ, R9, R14 ;  /* 0x00000009ff097219 */ /* 0x000fc4000001160e */
[----:B------:R-:W-:Y:S02]  /*2820*/  PLOP3.LUT P0, PT, P0, P1, PT, 0xf8, 0x8f ;  /* 0x00000000008f781c */ /* 0x000fe40000703f70 */
[----:B------:R-:W-:Y:S02]  /*2830*/  SHF.R.U32.HI R11, RZ, 0x1, R9 ;  /* 0x00000001ff0b7819 */ /* 0x000fe40000011609 */
[----:B------:R-:W-:-:S04]  /*2840*/  SEL R0, RZ, 0x1, !P0 ;  /* 0x00000001ff007807 */ /* 0x000fc80004000000 */
[----:B------:R-:W-:-:S04]  /*2850*/  LOP3.LUT R0, R0, 0x1, R11, 0xf8, !PT ;  /* 0x0000000100007812 */ /* 0x000fc800078ef80b */
[----:B------:R-:W-:-:S04]  /*2860*/  LOP3.LUT R0, R0, R9, RZ, 0xc0, !PT ;  /* 0x0000000900007212 */ /* 0x000fc800078ec0ff */
[----:B------:R-:W-:-:S04]  /*2870*/  IADD3 R0, PT, PT, R11, R0, RZ ;  /* 0x000000000b007210 */ /* 0x000fc80007ffe0ff */
[----:B------:R-:W-:Y:S01]  /*2880*/  LOP3.LUT R3, R0, R3, RZ, 0xfc, !PT ;  /* 0x0000000300037212 */ /* 0x000fe200078efcff */
[----:B------:R-:W-:Y:S06]  /*2890*/  BRA `(.L_x_46) ;  /* 0x0000000000347947 */ /* 0x000fec0003800000 */
.L_x_45:
[----:B------:R-:W-:-:S04]  /*28a0*/  LOP3.LUT R3, R3, 0x80000000, RZ, 0xc0, !PT ;  /* 0x8000000003037812 */ /* 0x000fc800078ec0ff */
[----:B------:R-:W-:Y:S01]  /*28b0*/  LOP3.LUT R3, R3, 0x7f800000, RZ, 0xfc, !PT ;  /* 0x7f80000003037812 */ /* 0x000fe200078efcff */
[----:B------:R-:W-:Y:S06]  /*28c0*/  BRA `(.L_x_46) ;  /* 0x0000000000287947 */ /* 0x000fec0003800000 */
.L_x_44:
[----:B------:R-:W-:Y:S01]  /*28d0*/  LEA R3, R14, R3, 0x17 ;  /* 0x000000030e037211 */ /* 0x000fe200078eb8ff */
[----:B------:R-:W-:Y:S06]  /*28e0*/  BRA `(.L_x_46) ;  /* 0x0000000000207947 */ /* 0x000fec0003800000 */
.L_x_43:
[----:B------:R-:W-:-:S04]  /*28f0*/  LOP3.LUT R3, R3, 0x80000000, R0, 0x48, !PT ;  /* 0x8000000003037812 */ /* 0x000fc800078e4800 */
[----:B------:R-:W-:Y:S01]  /*2900*/  LOP3.LUT R3, R3, 0x7f800000, RZ, 0xfc, !PT ;  /* 0x7f80000003037812 */ /* 0x000fe200078efcff */
[----:B------:R-:W-:Y:S06]  /*2910*/  BRA `(.L_x_46) ;  /* 0x0000000000147947 */ /* 0x000fec0003800000 */
.L_x_42:
[----:B------:R-:W-:Y:S01]  /*2920*/  LOP3.LUT R3, R3, 0x80000000, R0, 0x48, !PT ;  /* 0x8000000003037812 */ /* 0x000fe200078e4800 */
[----:B------:R-:W-:Y:S06]  /*2930*/  BRA `(.L_x_46) ;  /* 0x00000000000c7947 */ /* 0x000fec0003800000 */
.L_x_41:
[----:B------:R-:W0:Y:S01]  /*2940*/  MUFU.RSQ R3, -QNAN ;  /* 0xffc0000000037908 */ /* 0x000e220000001400 */
[----:B------:R-:W-:Y:S05]  /*2950*/  BRA `(.L_x_46) ;  /* 0x0000000000047947 */ /* 0x000fea0003800000 */
.L_x_40:
[----:B------:R-:W-:-:S07]  /*2960*/  FADD.FTZ R3, R0, R3 ;  /* 0x0000000300037221 */ /* 0x000fce0000010000 */
.L_x_46:
[----:B------:R-:W-:Y:S01]  /*2970*/  HFMA2 R11, -RZ, RZ, 0, 0 ;  /* 0x00000000ff0b7431 */ /* 0x000fe200000001ff */
[----:B0-----:R-:W-:-:S03]  /*2980*/  MOV R13, R3 ;  /* 0x00000003000d7202 */ /* 0x001fc60000000f00 */
[----:B------:R-:W-:Y:S05]  /*2990*/  RET.REL.NODEC R10 `(_Z14softmax_kernelPfS_iS_i) ;  /* 0xffffffd40a987950 */ /* 0x000fea0003c3ffff */
.L_x_47:
[----:B------:R-:W-:-:S00]  /*29a0*/  BRA `(.L_x_47) ;  /* 0xfffffffc00fc7947 */ /* 0x000fc0000383ffff */
[----:B------:R-:W-:-:S00]  /*29b0*/  NOP ;  /* 0x0000000000007918 */ /* 0x000fc00000000000 */
        /* <DEDUP_REMOVED lines=12> */
.L_x_59:


//--------------------- .text._Z16split_sum_kernelPKfPfS1_iS1_ --------------------------
	.section	.text._Z16split_sum_kernelPKfPfS1_iS1_,"ax",@progbits
	.align	128
        .global         _Z16split_sum_kernelPKfPfS1_iS1_
        .type           _Z16split_sum_kernelPKfPfS1_iS1_,@function
        .size           _Z16split_sum_kernelPKfPfS1_iS1_,(.L_x_61 - _Z16split_sum_kernelPKfPfS1_iS1_)
        .other          _Z16split_sum_kernelPKfPfS1_iS1_,@"STO_CUDA_ENTRY STV_DEFAULT"
_Z16split_sum_kernelPKfPfS1_iS1_:
.text._Z16split_sum_kernelPKfPfS1_iS1_:
[----:B------:R-:W-:Y:S01]  /*0000*/  LDC R1, c[0x0][0x37c] ;  /* 0x0000df00ff017b82 */ /* 0x000fe20000000800 */
[----:B------:R-:W0:Y:S07]  /*0010*/  S2R R13, SR_CTAID.X ;  /* 0x00000000000d7919 */ /* 0x000e2e0000002500 */
[----:B------:R-:W0:Y:S01]  /*0020*/  LDC R12, c[0x0][0x360] ;  /* 0x0000d800ff0c7b82 */ /* 0x000e220000000800 */
[----:B------:R-:W1:Y:S01]  /*0030*/  LDCU UR4, c[0x0][0x398] ;  /* 0x00007300ff0477ac */ /* 0x000e620008000800 */
[----:B------:R-:W2:Y:S01]  /*0040*/  S2R R11, SR_TID.X ;  /* 0x00000000000b7919 */ /* 0x000ea20000002100 */
[----:B-1----:R-:W-:-:S02]  /*0050*/  IMAD.U32 R4, RZ, RZ, UR4 ;  /* 0x00000004ff047e24 */ /* 0x002fc4000f8e00ff */
[----:B0-----:R-:W-:-:S04]  /*0060*/  IMAD R0, R12, R13, RZ ;  /* 0x0000000d0c007224 */ /* 0x001fc800078e02ff */
[----:B--2---:R-:W-:-:S05]  /*0070*/  IMAD.IADD R5, R0, 0x1, R11 ;  /* 0x0000000100057824 */ /* 0x004fca00078e020b */
[----:B------:R-:W-:-:S13]  /*0080*/  ISETP.GE.AND P0, PT, R5, R4, PT ;  /* 0x000000040500720c */ /* 0x000fda0003f06270 */
[----:B------:R-:W-:Y:S05]  /*0090*/  @P0 EXIT ;  /* 0x000000000000094d */ /* 0x000fea0003800000 */
[----:B------:R-:W0:Y:S01]  /*00a0*/  LDC.64 R2, c[0x0][0x380] ;  /* 0x0000e000ff027b82 */ /* 0x000e220000000a00 */
[----:B------:R-:W1:Y:S07]  /*00b0*/  LDCU.64 UR6, c[0x0][0x358] ;  /* 0x00006b00ff0677ac */ /* 0x000e6e0008000a00 */
[----:B------:R-:W2:Y:S08]  /*00c0*/  S2UR UR5, SR_CgaCtaId ;  /* 0x00000000000579c3 */ /* 0x000eb00000008800 */
[----:B------:R-:W3:Y:S01]  /*00d0*/  LDC.64 R6, c[0x0][0x388] ;  /* 0x0000e200ff067b82 */ /* 0x000ee20000000a00 */
[----:B------:R-:W-:Y:S01]  /*00e0*/  UMOV UR4, 0x400 ;  /* 0x0000040000047882 */ /* 0x000fe20000000000 */
[----:B------:R-:W4:Y:S01]  /*00f0*/  LDCU UR8, c[0x0][0x398] ;  /* 0x00007300ff0877ac */ /* 0x000f220008000800 */
[----:B0-----:R-:W-:-:S06]  /*0100*/  IMAD.WIDE R2, R5, 0x4, R2 ;  /* 0x0000000405027825 */ /* 0x001fcc00078e0202 */
[----:B-1----:R-:W5:Y:S01]  /*0110*/  LDG.E R2, desc[UR6][R2.64] ;  /* 0x0000000602027981 */ /* 0x002f62000c1e1900 */
[----:B------:R-:W-:Y:S01]  /*0120*/  BSSY.RECONVERGENT B0, `(.L_x_48) ;  /* 0x00000f1000007945 */ /* 0x000fe20003800200 */
[----:B--2---:R-:W-:-:S06]  /*0130*/  ULEA UR4, UR5, UR4, 0x18 ;  /* 0x0000000405047291 */ /* 0x004fcc000f8ec0ff */
[----:B------:R-:W-:Y:S01]  /*0140*/  LEA R10, R11, UR4, 0x2 ;  /* 0x000000040b0a7c11 */ /* 0x000fe2000f8e10ff */
[----:B-----5:R-:W-:Y:S01]  /*0150*/  FMUL R8, R2, 1.4426950216293334961 ;  /* 0x3fb8aa3b02087820 */ /* 0x020fe20000400000 */
[----:B---3--:R-:W-:-:S04]  /*0160*/  IMAD.WIDE R2, R5, 0x4, R6 ;  /* 0x0000000405027825 */ /* 0x008fc800078e0206 */
[----:B------:R-:W-:-:S13]  /*0170*/  FSETP.GEU.AND P0, PT, R8, -126, PT ;  /* 0xc2fc00000800780b */ /* 0x000fda0003f0e000 */
[----:B------:R-:W-:-:S04]  /*0180*/  @!P0 FMUL R8, R8, 0.5 ;  /* 0x3f00000008088820 */ /* 0x000fc80000400000 */
[----:B------:R-:W0:Y:S02]  /*0190*/  MUFU.EX2 R9, R8 ;  /* 0x0000000800097308 */ /* 0x000e240000000800 */
[----:B0-----:R-:W-:Y:S01]  /*01a0*/  @!P0 FMUL R9, R9, R9 ;  /* 0x0000000909098220 */ /* 0x001fe20000400000 */
[----:B------:R-:W-:-:S04]  /*01b0*/  ISETP.NE.AND P0, PT, R11, RZ, PT ;  /* 0x000000ff0b00720c */ /* 0x000fc80003f05270 */
[----:B------:R0:W-:Y:S04]  /*01c0*/  STS [R10], R9 ;  /* 0x000000090a007388 */ /* 0x0001e80000000800 */
[----:B------:R0:W-:Y:S01]  /*01d0*/  STG.E desc[UR6][R2.64], R9 ;  /* 0x0000000902007986 */ /* 0x0001e2000c101906 */
[----:B------:R-:W-:Y:S06]  /*01e0*/  BAR.SYNC.DEFER_BLOCKING 0x0 ;  /* 0x0000000000007b1d */ /* 0x000fec0000010000 */
[----:B----4-:R-:W-:Y:S05]  /*01f0*/  @P0 BRA `(.L_x_49) ;  /* 0x0000000c008c0947 */ /* 0x010fea0003800000 */
[----:B0-----:R-:W0:Y:S01]  /*0200*/  LDC.64 R2, c[0x0][0x3a0] ;  /* 0x0000e800ff027b82 */ /* 0x001e220000000a00 */
[C---:B------:R-:W-:Y:S01]  /*0210*/  ISETP.GE.U32.AND P0, PT, R12.reuse, 0x4, PT ;  /* 0x000000040c00780c */ /* 0x040fe20003f06070 */
[----:B------:R-:W-:Y:S01]  /*0220*/  HFMA2 R7, -RZ, RZ, 0, 0 ;  /* 0x00000000ff077431 */ /* 0x000fe200000001ff */
[----:B------:R-:W-:Y:S01]  /*0230*/  LOP3.LUT R5, R12, 0x3, RZ, 0xc0, !PT ;  /* 0x000000030c057812 */ /* 0x000fe200078ec0ff */
[----:B0-----:R-:W-:-:S10]  /*0240*/  IMAD.WIDE.U32 R2, R13, 0x4, R2 ;  /* 0x000000040d027825 */ /* 0x001fd400078e0002 */
[----:B------:R-:W-:Y:S05]  /*0250*/  @!P0 BRA `(.L_x_50) ;  /* 0x0000000c00348947 */ /* 0x000fea0003800000 */
[C---:B------:R-:W-:Y:S01]  /*0260*/  LOP3.LUT R6, R12.reuse, 0xfffffffc, RZ, 0xc0, !PT ;  /* 0xfffffffc0c067812 */ /* 0x040fe200078ec0ff */
[----:B------:R-:W-:Y:S01]  /*0270*/  UIADD3 UR5, UPT, UPT, UR4, 0x8, URZ ;  /* 0x0000000804057890 */ /* 0x000fe2000fffe0ff */
[----:B------:R-:W-:Y:S01]  /*0280*/  LOP3.LUT R7, R12, 0x7fc, RZ, 0xc0, !PT ;  /* 0x000007fc0c077812 */ /* 0x000fe200078ec0ff */
[----:B------:R-:W-:Y:S02]  /*0290*/  VIADD R9, R0, 0x3 ;  /* 0x0000000300097836 */ /* 0x000fe40000000000 */
[----:B------:R-:W-:Y:S02]  /*02a0*/  IMAD.MOV R6, RZ, RZ, -R6 ;  /* 0x000000ffff067224 */ /* 0x000fe400078e0a06 */
[----:B------:R-:W-:-:S03]  /*02b0*/  MOV R8, UR5 ;  /* 0x0000000500087c02 */ /* 0x000fc60008000f00 */
[----:B------:R-:W-:-:S13]  /*02c0*/  ISETP.GE.AND P0, PT, R6, RZ, PT ;  /* 0x000000ff0600720c */ /* 0x000fda0003f06270 */
[----:B------:R-:W-:Y:S05]  /*02d0*/  @P0 BRA `(.L_x_51) ;  /* 0x0000000800a40947 */ /* 0x000fea0003800000 */
[----:B------:R-:W-:Y:S01]  /*02e0*/  IMAD.MOV R10, RZ, RZ, -R6 ;  /* 0x000000ffff0a7224 */ /* 0x000fe200078e0a06 */
[----:B------:R-:W-:-:S04]  /*02f0*/  PLOP3.LUT P0, PT, PT, PT, PT, 0x80, 0x8 ;  /* 0x000000000008781c */ /* 0x000fc80003f0f070 */
[----:B------:R-:W-:-:S13]  /*0300*/  ISETP.GT.AND P1, PT, R10, 0xc, PT ;  /* 0x0000000c0a00780c */ /* 0x000fda0003f24270 */
[----:B------:R-:W-:Y:S05]  /*0310*/  @!P1 BRA `(.L_x_52) ;  /* 0x0000000400a09947 */ /* 0x000fea0003800000 */
[----:B------:R-:W-:Y:S01]  /*0320*/  PLOP3.LUT P0, PT, PT, PT, PT, 0x8, 0x80 ;  /* 0x000000000080781c */ /* 0x000fe20003f0e170 */
[----:B------:R-:W0:Y:S01]  /*0330*/  LDCU UR5, c[0x0][0x398] ;  /* 0x00007300ff0577ac */ /* 0x000e220008000800 */
[----:B------:R-:W-:-:S11]  /*0340*/  NOP ;  /* 0x0000000000007918 */ /* 0x000fd60000000000 */
.L_x_53:
[----:B------:R-:W-:Y:S01]  /*0350*/  VIADD R11, R9, 0xfffffffd ;  /* 0xfffffffd090b7836 */ /* 0x000fe20000000000 */
[----:B0-----:R-:W-:-:S04]  /*0360*/  MOV R4, UR5 ;  /* 0x0000000500047c02 */ /* 0x001fc80008000f00 */
[----:B------:R-:W-:-:S13]  /*0370*/  ISETP.GE.U32.AND P2, PT, R11, R4, PT ;  /* 0x000000040b00720c */ /* 0x000fda0003f46070 */
[----:B------:R-:W2:Y:S01]  /*0380*/  @!P2 LDG.E R11, desc[UR6][R2.64] ;  /* 0x00000006020ba981 */ /* 0x000ea2000c1e1900 */
[----:B------:R-:W-:-:S03]  /*0390*/  VIADD R13, R9, 0xfffffffe ;  /* 0xfffffffe090d7836 */ /* 0x000fc60000000000 */
[----:B------:R-:W2:Y:S02]  /*03a0*/  @!P2 LDS R10, [R8+-0x8] ;  /* 0xfffff800080aa984 */ /* 0x000ea40000000800 */
[----:B------:R-:W-:-:S13]  /*03b0*/  ISETP.GE.U32.AND P1, PT, R13, R4, PT ;  /* 0x000000040d00720c */ /* 0x000fda0003f26070 */
[----:B------:R-:W0:Y:S01]  /*03c0*/  @!P1 LDS R15, [R8+-0x4] ;  /* 0xfffffc00080f9984 */ /* 0x000e220000000800 */
[----:B--2---:R-:W-:-:S05]  /*03d0*/  @!P2 FADD R11, R10, R11 ;  /* 0x0000000b0a0ba221 */ /* 0x004fca0000000000 */
[----:B------:R-:W-:Y:S04]  /*03e0*/  @!P2 STG.E desc[UR6][R2.64], R11 ;  /* 0x0000000b0200a986 */ /* 0x000fe8000c101906 */
[----:B------:R-:W0:Y:S01]  /*03f0*/  @!P1 LDG.E R10, desc[UR6][R2.64] ;  /* 0x00000006020a9981 */ /* 0x000e22000c1e1900 */
[----:B------:R-:W-:-:S05]  /*0400*/  VIADD R13, R9, 0xffffffff ;  /* 0xffffffff090d7836 */ /* 0x000fca0000000000 */
[----:B------:R-:W-:Y:S01]  /*0410*/  ISETP.GE.U32.AND P2, PT, R13, R4, PT ;  /* 0x000000040d00720c */ /* 0x000fe20003f46070 */
[----:B0-----:R-:W-:-:S12]  /*0420*/  @!P1 FADD R13, R10, R15 ;  /* 0x0000000f0a0d9221 */ /* 0x001fd80000000000 */
[----:B------:R-:W0:Y:S04]  /*0430*/  @!P2 LDS R10, [R8] ;  /* 0x00000000080aa984 */ /* 0x000e280000000800 */
[----:B------:R-:W-:Y:S04]  /*0440*/  @!P1 STG.E desc[UR6][R2.64], R13 ;  /* 0x0000000d02009986 */ /* 0x000fe8000c101906 */
[----:B------:R-:W0:Y:S01]  /*0450*/  @!P2 LDG.E R15, desc[UR6][R2.64] ;  /* 0x00000006020fa981 */ /* 0x000e22000c1e1900 */
[----:B------:R-:W-:-:S13]  /*0460*/  ISETP.GE.U32.AND P1, PT, R9, R4, PT ;  /* 0x000000040900720c */ /* 0x000fda0003f26070 */
[----:B------:R-:W1:Y:S01]  /*0470*/  @!P1 LDS R17, [R8+0x4] ;  /* 0x0000040008119984 */ /* 0x000e620000000800 */
[----:B0-----:R-:W-:-:S05]  /*0480*/  @!P2 FADD R15, R10, R15 ;  /* 0x0000000f0a0fa221 */ /* 0x001fca0000000000 */
[----:B------:R-:W-:Y:S04]  /*0490*/  @!P2 STG.E desc[UR6][R2.64], R15 ;  /* 0x0000000f0200a986 */ /* 0x000fe8000c101906 */
[----:B------:R-:W1:Y:S01]  /*04a0*/  @!P1 LDG.E R10, desc[UR6][R2.64] ;  /* 0x00000006020a9981 */ /* 0x000e62000c1e1900 */
[----:B------:R-:W-:-:S04]  /*04b0*/  IADD3 R11, PT, PT, R9, 0x1, RZ ;  /* 0x00000001090b7810 */ /* 0x000fc80007ffe0ff */
[----:B------:R-:W-:Y:S01]  /*04c0*/  ISETP.GE.U32.AND P2, PT, R11, R4, PT ;  /* 0x000000040b00720c */ /* 0x000fe20003f46070 */
[----:B-1----:R-:W-:-:S12]  /*04d0*/  @!P1 FADD R11, R10, R17 ;  /* 0x000000110a0b9221 */ /* 0x002fd80000000000 */
[----:B------:R-:W0:Y:S04]  /*04e0*/  @!P2 LDS R10, [R8+0x8] ;  /* 0x00000800080aa984 */ /* 0x000e280000000800 */
[----:B------:R-:W-:Y:S04]  /*04f0*/  @!P1 STG.E desc[UR6][R2.64], R11 ;  /* 0x0000000b02009986 */ /* 0x000fe8000c101906 */
[----:B------:R-:W0:Y:S01]  /*0500*/  @!P2 LDG.E R13, desc[UR6][R2.64] ;  /* 0x00000006020da981 */ /* 0x000e22000c1e1900 */
[----:B------:R-:W-:-:S05]  /*0510*/  VIADD R17, R9, 0x2 ;  /* 0x0000000209117836 */ /* 0x000fca0000000000 */
[----:B------:R-:W-:-:S13]  /*0520*/  ISETP.GE.U32.AND P1, PT, R17, R4, PT ;  /* 0x000000041100720c */ /* 0x000fda0003f26070 */
[----:B------:R-:W1:Y:S01]  /*0530*/  @!P1 LDS R17, [R8+0xc] ;  /* 0x00000c0008119984 */ /* 0x000e620000000800 */
[----:B0-----:R-:W-:-:S05]  /*0540*/  @!P2 FADD R13, R10, R13 ;  /* 0x0000000d0a0da221 */ /* 0x001fca0000000000 */
[----:B------:R-:W-:Y:S04]  /*0550*/  @!P2 STG.E desc[UR6][R2.64], R13 ;  /* 0x0000000d0200a986 */ /* 0x000fe8000c101906 */
[----:B------:R-:W1:Y:S01]  /*0560*/  @!P1 LDG.E R10, desc[UR6][R2.64] ;  /* 0x00000006020a9981 */ /* 0x000e62000c1e1900 */
[----:B------:R-:W-:-:S05]  /*0570*/  VIADD R15, R9, 0x3 ;  /* 0x00000003090f7836 */ /* 0x000fca0000000000 */
[----:B------:R-:W-:Y:S01]  /*0580*/  ISETP.GE.U32.AND P2, PT, R15, R4, PT ;  /* 0x000000040f00720c */ /* 0x000fe20003f46070 */
[----:B-1----:R-:W-:-:S12]  /*0590*/  @!P1 FADD R11, R10, R17 ;  /* 0x000000110a0b9221 */ /* 0x002fd80000000000 */
[----:B------:R-:W0:Y:S04]  /*05a0*/  @!P2 LDS R10, [R8+0x10] ;  /* 0x00001000080aa984 */ /* 0x000e280000000800 */
[----:B------:R-:W-:Y:S04]  /*05b0*/  @!P1 STG.E desc[UR6][R2.64], R11 ;  /* 0x0000000b02009986 */ /* 0x000fe8000c101906 */
[----:B------:R-:W0:Y:S01]  /*05c0*/  @!P2 LDG.E R17, desc[UR6][R2.64] ;  /* 0x000000060211a981 */ /* 0x000e22000c1e1900 */
[----:B------:R-:W-:-:S04]  /*05d0*/  IADD3 R15, PT, PT, R9, 0x4, RZ ;  /* 0x00000004090f7810 */ /* 0x000fc80007ffe0ff */
[----:B------:R-:W-:Y:S01]  /*05e0*/  ISETP.GE.U32.AND P1, PT, R15, R4, PT ;  /* 0x000000040f00720c */ /* 0x000fe20003f26070 */
[----:B------:R-:W-:Y:S02]  /*05f0*/  VIADD R15, R9, 0x5 ;  /* 0x00000005090f7836 */ /* 0x000fe40000000000 */
[----:B0-----:R-:W-:-:S10]  /*0600*/  @!P2 FADD R13, R10, R17 ;  /* 0x000000110a0da221 */ /* 0x001fd40000000000 */
[----:B------:R-:W0:Y:S04]  /*0610*/  @!P1 LDS R17, [R8+0x14] ;  /* 0x0000140008119984 */ /* 0x000e280000000800 */
[----:B------:R-:W-:Y:S04]  /*0620*/  @!P2 STG.E desc[UR6][R2.64], R13 ;  /* 0x0000000d0200a986 */ /* 0x000fe8000c101906 */
[----:B------:R-:W0:Y:S01]  /*0630*/  @!P1 LDG.E R10, desc[UR6][R2.64] ;  /* 0x00000006020a9981 */ /* 0x000e22000c1e1900 */
[----:B------:R-:W-:Y:S01]  /*0640*/  ISETP.GE.U32.AND P2, PT, R15, R4, PT ;  /* 0x000000040f00720c */ /* 0x000fe20003f46070 */
[----:B0-----:R-:W-:-:S12]  /*0650*/  @!P1 FADD R11, R10, R17 ;  /* 0x000000110a0b9221 */ /* 0x001fd80000000000 */
        /* <DEDUP_REMOVED lines=9> */
[----:B------:R-:W-:-:S04]  /*06f0*/  IADD3 R15, PT, PT, R9, 0x7, RZ ;  /* 0x00000007090f7810 */ /* 0x000fc80007ffe0ff */
[----:B------:R-:W-:Y:S01]  /*0700*/  ISETP.GE.U32.AND P2, PT, R15, R4, PT ;  /* 0x000000040f00720c */ /* 0x000fe20003f46070 */
[----:B------:R-:W-:Y:S02]  /*0710*/  VIADD R15, R9, 0x8 ;  /* 0x00000008090f7836 */ /* 0x000fe40000000000 */
[----:B-1----:R-:W-:-:S10]  /*0720*/  @!P1 FADD R11, R10, R17 ;  /* 0x000000110a0b9221 */ /* 0x002fd40000000000 */
[----:B------:R-:W0:Y:S04]  /*0730*/  @!P2 LDS R10, [R8+0x20] ;  /* 0x00002000080aa984 */ /* 0x000e280000000800 */
[----:B------:R-:W-:Y:S04]  /*0740*/  @!P1 STG.E desc[UR6][R2.64], R11 ;  /* 0x0000000b02009986 */ /* 0x000fe8000c101906 */
[----:B------:R-:W0:Y:S01]  /*0750*/  @!P2 LDG.E R17, desc[UR6][R2.64] ;  /* 0x000000060211a981 */ /* 0x000e22000c1e1900 */
[----:B------:R-:W-:Y:S01]  /*0760*/  ISETP.GE.U32.AND P1, PT, R15, R4, PT ;  /* 0x000000040f00720c */ /* 0x000fe20003f26070 */
[----:B------:R-:W-:-:S02]  /*0770*/  VIADD R15, R9, 0x9 ;  /* 0x00000009090f7836 */ /* 0x000fc40000000000 */
        /* <DEDUP_REMOVED lines=9> */
[----:B------:R-:W-:-:S04]  /*0810*/  IADD3 R17, PT, PT, R9, 0xa, RZ ;  /* 0x0000000a09117810 */ /* 0x000fc80007ffe0ff */
        /* <DEDUP_REMOVED lines=11> */
[----:B------:R-:W-:-:S05]  /*08d0*/  VIADD R15, R9, 0xc ;  /* 0x0000000c090f7836 */ /* 0x000fca0000000000 */
[----:B------:R-:W-:Y:S01]  /*08e0*/  ISETP.GE.U32.AND P1, PT, R15, R4, PT ;  /* 0x000000040f00720c */ /* 0x000fe20003f26070 */
[----:B0-----:R-:W-:-:S12]  /*08f0*/  @!P2 FADD R13, R10, R17 ;  /* 0x000000110a0da221 */ /* 0x001fd80000000000 */
[----:B------:R0:W1:Y:S04]  /*0900*/  @!P1 LDS R10, [R8+0x34] ;  /* 0x00003400080a9984 */ /* 0x0000680000000800 */
[----:B------:R2:W-:Y:S04]  /*0910*/  @!P2 STG.E desc[UR6][R2.64], R13 ;  /* 0x0000000d0200a986 */ /* 0x0005e8000c101906 */
[----:B------:R-:W1:Y:S01]  /*0920*/  @!P1 LDG.E R15, desc[UR6][R2.64] ;  /* 0x00000006020f9981 */ /* 0x000e62000c1e1900 */
[----:B------:R-:W-:Y:S01]  /*0930*/  IADD3 R6, PT, PT, R6, 0x10, RZ ;  /* 0x0000001006067810 */ /* 0x000fe20007ffe0ff */
[----:B------:R-:W-:-:S02]  /*0940*/  VIADD R9, R9, 0x10 ;  /* 0x0000001009097836 */ /* 0x000fc40000000000 */
[----:B0-----:R-:W-:Y:S02]  /*0950*/  VIADD R8, R8, 0x40 ;  /* 0x0000004008087836 */ /* 0x001fe40000000000 */
[----:B-1----:R-:W-:-:S05]  /*0960*/  @!P1 FADD R15, R15, R10 ;  /* 0x0000000a0f0f9221 */ /* 0x002fca0000000000 */
[----:B------:R2:W-:Y:S01]  /*0970*/  @!P1 STG.E desc[UR6][R2.64], R15 ;  /* 0x0000000f02009986 */ /* 0x0005e2000c101906 */
[----:B------:R-:W-:-:S13]  /*0980*/  ISETP.GE.AND P1, PT, R6, -0xc, PT ;  /* 0xfffffff40600780c */ /* 0x000fda0003f26270 */
[----:B--2---:R-:W-:Y:S05]  /*0990*/  @!P1 BRA `(.L_x_53) ;  /* 0xfffffff8006c9947 */ /* 0x004fea000383ffff */
.L_x_52:
[----:B------:R-:W-:-:S04]  /*09a0*/  IADD3 R10, PT, PT, -R6, RZ, RZ ;  /* 0x000000ff060a7210 */ /* 0x000fc80007ffe1ff */
[----:B------:R-:W-:-:S13]  /*09b0*/  ISETP.GT.AND P1, PT, R10, 0x4, PT ;  /* 0x000000040a00780c */ /* 0x000fda0003f24270 */
[----:B------:R-:W-:Y:S05]  /*09c0*/  @!P1 BRA `(.L_x_54) ;  /* 0x0000000000e09947 */ /* 0x000fea0003800000 */
[----:B------:R-:W-:-:S05]  /*09d0*/  VIADD R11, R9, 0xfffffffd ;  /* 0xfffffffd090b7836 */ /* 0x000fca0000000000 */
[----:B------:R-:W-:-:S13]  /*09e0*/  ISETP.GE.U32.AND P1, PT, R11, R4, PT ;  /* 0x000000040b00720c */ /* 0x000fda0003f26070 */
[----:B------:R-:W2:Y:S01]  /*09f0*/  @!P1 LDG.E R11, desc[UR6][R2.64] ;  /* 0x00000006020b9981 */ /* 0x000ea2000c1e1900 */
[----:B------:R-:W-:-:S03]  /*0a00*/  VIADD R13, R9, 0xfffffffe ;  /* 0xfffffffe090d7836 */ /* 0x000fc60000000000 */
[----:B------:R-:W2:Y:S02]  /*0a10*/  @!P1 LDS R10, [R8+-0x8] ;  /* 0xfffff800080a9984 */ /* 0x000ea40000000800 */
[----:B------:R-:W-:-:S13]  /*0a20*/  ISETP.GE.U32.AND P0, PT, R13, R4, PT ;  /* 0x000000040d00720c */ /* 0x000fda0003f06070 */
[----:B------:R-:W0:Y:S01]  /*0a30*/  @!P0 LDS R15, [R8+-0x4] ;  /* 0xfffffc00080f8984 */ /* 0x000e220000000800 */
[----:B--2---:R-:W-:-:S05]  /*0a40*/  @!P1 FADD R11, R10, R11 ;  /* 0x0000000b0a0b9221 */ /* 0x004fca0000000000 */
[----:B------:R1:W-:Y:S04]  /*0a50*/  @!P1 STG.E desc[UR6][R2.64], R11 ;  /* 0x0000000b02009986 */ /* 0x0003e8000c101906 */
[----:B------:R-:W0:Y:S01]  /*0a60*/  @!P0 LDG.E R10, desc[UR6][R2.64] ;  /* 0x00000006020a8981 */ /* 0x000e22000c1e1900 */
[----:B------:R-:W-:Y:S01]  /*0a70*/  IADD3 R13, PT, PT, R13, 0x1, RZ ;  /* 0x000000010d0d7810 */ /* 0x000fe20007ffe0ff */
[----:B------:R-:W-:Y:S01]  /*0a80*/  BSSY.RECONVERGENT B1, `(.L_x_55) ;  /* 0x000000a000017945 */ /* 0x000fe20003800200 */
[-C--:B------:R-:W-:Y:S02]  /*0a90*/  ISETP.GE.U32.AND P1, PT, R9, R4.reuse, PT ;  /* 0x000000040900720c */ /* 0x080fe40003f26070 */
[----:B------:R-:W-:Y:S01]  /*0aa0*/  ISETP.GE.U32.AND P2, PT, R13, R4, PT ;  /* 0x000000040d00720c */ /* 0x000fe20003f46070 */
[----:B0-----:R-:W-:-:S05]  /*0ab0*/  @!P0 FADD R13, R10, R15 ;  /* 0x0000000f0a0d8221 */ /* 0x001fca0000000000 */
[----:B------:R1:W-:Y:S07]  /*0ac0*/  @!P0 STG.E desc[UR6][R2.64], R13 ;  /* 0x0000000d02008986 */ /* 0x0003ee000c101906 */
[----:B------:R-:W-:Y:S05]  /*0ad0*/  @P2 BRA `(.L_x_56) ;  /* 0x0000000000102947 */ /* 0x000fea0003800000 */
[----:B-1----:R-:W2:Y:S04]  /*0ae0*/  LDG.E R11, desc[UR6][R2.64] ;  /* 0x00000006020b7981 */ /* 0x002ea8000c1e1900 */
[----:B------:R-:W2:Y:S02]  /*0af0*/  LDS R10, [R8] ;  /* 0x00000000080a7984 */ /* 0x000ea40000000800 */
[----:B--2---:R-:W-:-:S05]  /*0b00*/  FADD R11, R10, R11 ;  /* 0x0000000b0a0b7221 */ /* 0x004fca0000000000 */
[----:B------:R0:W-:Y:S02]  /*0b10*/  STG.E desc[UR6][R2.64], R11 ;  /* 0x0000000b02007986 */ /* 0x0001e4000c101906 */
.L_x_56:
[----:B------:R-:W-:Y:S05]  /*0b20*/  BSYNC.RECONVERGENT B1 ;  /* 0x0000000000017941 */ /* 0x000fea0003800200 */
.L_x_55:
[----:B------:R-:W2:Y:S01]  /*0b30*/  @!P1 LDG.E R10, desc[UR6][R2.64] ;  /* 0x00000006020a9981 */ /* 0x000ea2000c1e1900 */
[----:B01----:R-:W-:-:S03]  /*0b40*/  VIADD R11, R9, 0x1 ;  /* 0x00000001090b7836 */ /* 0x003fc60000000000 */
[----:B------:R-:W2:Y:S02]  /*0b50*/  @!P1 LDS R13, [R8+0x4] ;  /* 0x00000400080d9984 */ /* 0x000ea40000000800 */
[----:B------:R-:W-:Y:S01]  /*0b60*/  ISETP.GE.U32.AND P0, PT, R11, R4, PT ;  /* 0x000000040b00720c */ /* 0x000fe20003f06070 */
[----:B--2---:R-:W-:-:S12]  /*0b70*/  @!P1 FADD R11, R10, R13 ;  /* 0x0000000d0a0b9221 */ /* 0x004fd80000000000 */
[----:B------:R-:W0:Y:S04]  /*0b80*/  @!P0 LDS R10, [R8+0x8] ;  /* 0x00000800080a8984 */ /* 0x000e280000000800 */
[----:B------:R-:W-:Y:S04]  /*0b90*/  @!P1 STG.E desc[UR6][R2.64], R11 ;  /* 0x0000000b02009986 */ /* 0x000fe8000c101906 */
[----:B------:R-:W0:Y:S01]  /*0ba0*/  @!P0 LDG.E R13, desc[UR6][R2.64] ;  /* 0x00000006020d8981 */ /* 0x000e22000c1e1900 */
[----:B------:R-:W-:-:S04]  /*0bb0*/  IADD3 R15, PT, PT, R9, 0x2, RZ ;  /* 0x00000002090f7810 */ /* 0x000fc80007ffe0ff */
[----:B------:R-:W-:Y:S01]  /*0bc0*/  ISETP.GE.U32.AND P1, PT, R15, R4, PT ;  /* 0x000000040f00720c */ /* 0x000fe20003f26070 */
[----:B------:R-:W-:Y:S02]  /*0bd0*/  VIADD R12, R8, 0x10 ;  /* 0x00000010080c7836 */ /* 0x000fe40000000000 */
[----:B0-----:R-:W-:-:S10]  /*0be0*/  @!P0 FADD R13, R10, R13 ;  /* 0x0000000d0a0d8221 */ /* 0x001fd40000000000 */
[----:B------:R-:W0:Y:S04]  /*0bf0*/  @!P1 LDS R10, [R12+-0x4] ;  /* 0xfffffc000c0a9984 */ /* 0x000e280000000800 */
[----:B------:R-:W-:Y:S04]  /*0c00*/  @!P0 STG.E desc[UR6][R2.64], R13 ;  /* 0x0000000d02008986 */ /* 0x000fe8000c101906 */
[----:B------:R-:W0:Y:S01]  /*0c10*/  @!P1 LDG.E R17, desc[UR6][R2.64] ;  /* 0x0000000602119981 */ /* 0x000e22000c1e1900 */
[----:B------:R-:W-:-:S04]  /*0c20*/  IADD3 R15, PT, PT, R15, 0x1, RZ ;  /* 0x000000010f0f7810 */ /* 0x000fc80007ffe0ff */
[----:B------:R-:W-:-:S13]  /*0c30*/  ISETP.GE.U32.AND P0, PT, R15, R4, PT ;  /* 0x000000040f00720c */ /* 0x000fda0003f06070 */
[----:B------:R-:W1:Y:S01]  /*0c40*/  @!P0 LDS R8, [R12] ;  /* 0x000000000c088984 */ /* 0x000e620000000800 */
[----:B0-----:R-:W-:-:S05]  /*0c50*/  @!P1 FADD R11, R10, R17 ;  /* 0x000000110a0b9221 */ /* 0x001fca0000000000 */
[----:B------:R-:W-:Y:S04]  /*0c60*/  @!P1 STG.E desc[UR6][R2.64], R11 ;  /* 0x0000000b02009986 */ /* 0x000fe8000c101906 */
[----:B------:R-:W1:Y:S01]  /*0c70*/  @!P0 LDG.E R15, desc[UR6][R2.64] ;  /* 0x00000006020f8981 */ /* 0x000e62000c1e1900 */
[----:B------:R-:W-:-:S05]  /*0c80*/  VIADD R9, R9, 0x4 ;  /* 0x0000000409097836 */ /* 0x000fca0000000000 */
[----:B------:R-:W-:-:S13]  /*0c90*/  ISETP.GE.U32.AND P1, PT, R9, R4, PT ;  /* 0x000000040900720c */ /* 0x000fda0003f26070 */
[----:B------:R-:W0:Y:S01]  /*0ca0*/  @!P1 LDS R4, [R12+0x4] ;  /* 0x000004000c049984 */ /* 0x000e220000000800 */
[----:B-1----:R-:W-:-:S05]  /*0cb0*/  @!P0 FADD R13, R8, R15 ;  /* 0x0000000f080d8221 */ /* 0x002fca0000000000 */
[----:B------:R1:W-:Y:S04]  /*0cc0*/  @!P0 STG.E desc[UR6][R2.64], R13 ;  /* 0x0000000d02008986 */ /* 0x0003e8000c101906 */
[----:B------:R-:W0:Y:S01]  /*0cd0*/  @!P1 LDG.E R15, desc[UR6][R2.64] ;  /* 0x00000006020f9981 */ /* 0x000e22000c1e1900 */
[----:B------:R-:W-:Y:S01]  /*0ce0*/  IADD3 R6, PT, PT, R6, 0x4, RZ ;  /* 0x0000000406067810 */ /* 0x000fe20007ffe0ff */
[----:B------:R-:W-:Y:S01]  /*0cf0*/  VIADD R8, R12, 0x10 ;  /* 0x000000100c087836 */ /* 0x000fe20000000000 */
[----:B------:R-:W-:Y:S02]  /*0d00*/  PLOP3.LUT P0, PT, PT, PT, PT, 0x8, 0x80 ;  /* 0x000000000080781c */ /* 0x000fe40003f0e170 */
[----:B------:R-:W-:Y:S01]  /*0d10*/  IADD3 R9, PT, PT, R9, 0x4, RZ ;  /* 0x0000000409097810 */ /* 0x000fe20007ffe0ff */
[----:B------:R-:W-:-:S02]  /*0d20*/  VIADD R6, R6, 0x4 ;  /* 0x0000000406067836 */ /* 0x000fc40000000000 */
[----:B0-----:R-:W-:-:S05]  /*0d30*/  @!P1 FADD R15, R15, R4 ;  /* 0x000000040f0f9221 */ /* 0x001fca0000000000 */
[----:B------:R1:W-:Y:S03]  /*0d40*/  @!P1 STG.E desc[UR6][R2.64], R15 ;  /* 0x0000000f02009986 */ /* 0x0003e6000c101906 */
.L_x_54:
[----:B------:R-:W-:-:S13]  /*0d50*/  ISETP.NE.OR P0, PT, R6, RZ, P0 ;  /* 0x000000ff0600720c */ /* 0x000fda0000705670 */
[----:B------:R-:W-:Y:S05]  /*0d60*/  @!P0 BRA `(.L_x_50) ;  /* 0x0000000000708947 */ /* 0x000fea0003800000 */
.L_x_51:
[----:B------:R-:W-:-:S04]  /*0d70*/  IADD3 R4, PT, PT, R9, -0x3, RZ ;  /* 0xfffffffd09047810 */ /* 0x000fc80007ffe0ff */
[----:B------:R-:W-:-:S13]  /*0d80*/  ISETP.GE.U32.AND P0, PT, R4, UR8, PT ;  /* 0x0000000804007c0c */ /* 0x000fda000bf06070 */
[----:B--2---:R-:W2:Y:S01]  /*0d90*/  @!P0 LDG.E R11, desc[UR6][R2.64] ;  /* 0x00000006020b8981 */ /* 0x004ea2000c1e1900 */
[----:B------:R-:W-:-:S03]  /*0da0*/  VIADD R10, R9, 0xfffffffe ;  /* 0xfffffffe090a7836 */ /* 0x000fc60000000000 */
[----:B------:R-:W2:Y:S02]  /*0db0*/  @!P0 LDS R4, [R8+-0x8] ;  /* 0xfffff80008048984 */ /* 0x000ea40000000800 */
[----:B------:R-:W-:-:S13]  /*0dc0*/  ISETP.GE.U32.AND P1, PT, R10, UR8, PT ;  /* 0x000000080a007c0c */ /* 0x000fda000bf26070 */
[----:B------:R-:W0:Y:S01]  /*0dd0*/  @!P1 LDS R10, [R8+-0x4] ;  /* 0xfffffc00080a9984 */ /* 0x000e220000000800 */
[----:B--2---:R-:W-:-:S05]  /*0de0*/  @!P0 FADD R11, R4, R11 ;  /* 0x0000000b040b8221 */ /* 0x004fca0000000000 */
[----:B------:R-:W-:Y:S04]  /*0df0*/  @!P0 STG.E desc[UR6][R2.64], R11 ;  /* 0x0000000b02008986 */ /* 0x000fe8000c101906 */
[----:B-1----:R-:W0:Y:S01]  /*0e00*/  @!P1 LDG.E R13, desc[UR6][R2.64] ;  /* 0x00000006020d9981 */ /* 0x002e22000c1e1900 */
[----:B------:R-:W-:-:S04]  /*0e10*/  IADD3 R4, PT, PT, R9, -0x1, RZ ;  /* 0xffffffff09047810 */ /* 0x000fc80007ffe0ff */
[----:B------:R-:W-:-:S13]  /*0e20*/  ISETP.GE.U32.AND P0, PT, R4, UR8, PT ;  /* 0x0000000804007c0c */ /* 0x000fda000bf06070 */
[----:B------:R-:W1:Y:S01]  /*0e30*/  @!P0 LDS R4, [R8] ;  /* 0x0000000008048984 */ /* 0x000e620000000800 */
[----:B0-----:R-:W-:-:S05]  /*0e40*/  @!P1 FADD R13, R13, R10 ;  /* 0x0000000a0d0d9221 */ /* 0x001fca0000000000 */
[----:B------:R-:W-:Y:S04]  /*0e50*/  @!P1 STG.E desc[UR6][R2.64], R13 ;  /* 0x0000000d02009986 */ /* 0x000fe8000c101906 */
[----:B------:R-:W1:Y:S01]  /*0e60*/  @!P0 LDG.E R15, desc[UR6][R2.64] ;  /* 0x00000006020f8981 */ /* 0x000e62000c1e1900 */
[----:B------:R-:W-:Y:S01]  /*0e70*/  ISETP.GE.U32.AND P1, PT, R9, UR8, PT ;  /* 0x0000000809007c0c */ /* 0x000fe2000bf26070 */
[----:B-1----:R-:W-:-:S12]  /*0e80*/  @!P0 FADD R15, R4, R15 ;  /* 0x0000000f040f8221 */ /* 0x002fd80000000000 */
[----:B------:R0:W1:Y:S04]  /*0e90*/  @!P1 LDS R4, [R8+0x4] ;  /* 0x0000040008049984 */ /* 0x0000680000000800 */
[----:B------:R2:W-:Y:S04]  /*0ea0*/  @!P0 STG.E desc[UR6][R2.64], R15 ;  /* 0x0000000f02008986 */ /* 0x0005e8000c101906 */
[----:B------:R-:W1:Y:S01]  /*0eb0*/  @!P1 LDG.E R11, desc[UR6][R2.64] ;  /* 0x00000006020b9981 */ /* 0x000e62000c1e1900 */
[----:B------:R-:W-:Y:S01]  /*0ec0*/  VIADD R6, R6, 0x4 ;  /* 0x0000000406067836 */ /* 0x000fe20000000000 */
[----:B------:R-:W-:Y:S01]  /*0ed0*/  IADD3 R9, PT, PT, R9, 0x4, RZ ;  /* 0x0000000409097810 */ /* 0x000fe20007ffe0ff */
[----:B0-----:R-:W-:-:S03]  /*0ee0*/  VIADD R8, R8, 0x10 ;  /* 0x0000001008087836 */ /* 0x001fc60000000000 */
[----:B------:R-:W-:Y:S01]  /*0ef0*/  ISETP.NE.AND P0, PT, R6, RZ, PT ;  /* 0x000000ff0600720c */ /* 0x000fe20003f05270 */
[----:B-1----:R-:W-:-:S05]  /*0f00*/  @!P1 FADD R11, R11, R4 ;  /* 0x000000040b0b9221 */ /* 0x002fca0000000000 */
[----:B------:R2:W-:Y:S07]  /*0f10*/  @!P1 STG.E desc[UR6][R2.64], R11 ;  /* 0x0000000b02009986 */ /* 0x0005ee000c101906 */
[----:B------:R-:W-:Y:S05]  /*0f20*/  @P0 BRA `(.L_x_51) ;  /* 0xfffffffc00900947 */ /* 0x000fea000383ffff */
.L_x_50:
[----:B------:R-:W-:-:S13]  /*0f30*/  ISETP.NE.AND P0, PT, R5, RZ, PT ;  /* 0x000000ff0500720c */ /* 0x000fda0003f05270 */
[----:B------:R-:W-:Y:S05]  /*0f40*/  @!P0 BRA `(.L_x_49) ;  /* 0x0000000000388947 */ /* 0x000fea0003800000 */
[----:B------:R-:W-:Y:S01]  /*0f50*/  IMAD.IADD R0, R0, 0x1, R7 ;  /* 0x0000000100007824 */ /* 0x000fe200078e0207 */
[----:B------:R-:W-:Y:S01]  /*0f60*/  IADD3 R5, PT, PT, -R5, RZ, RZ ;  /* 0x000000ff05057210 */ /* 0x000fe20007ffe1ff */
[----:B------:R-:W0:Y:S01]  /*0f70*/  LDCU UR5, c[0x0][0x398] ;  /* 0x00007300ff0577ac */ /* 0x000e220008000800 */
[----:B------:R-:W-:-:S07]  /*0f80*/  LEA R7, R7, UR4, 0x2 ;  /* 0x0000000407077c11 */ /* 0x000fce000f8e10ff */
.L_x_57:
[----:B0-----:R-:W-:-:S13]  /*0f90*/  ISETP.GE.U32.AND P0, PT, R0, UR5, PT ;  /* 0x0000000500007c0c */ /* 0x001fda000bf06070 */
[----:B------:R-:W3:Y:S01]  /*0fa0*/  @!P0 LDG.E R9, desc[UR6][R2.64] ;  /* 0x0000000602098981 */ /* 0x000ee2000c1e1900 */
[----:B------:R-:W-:Y:S01]  /*0fb0*/  IADD3 R5, PT, PT, R5, 0x1, RZ ;  /* 0x0000000105057810 */ /* 0x000fe20007ffe0ff */
[----:B------:R-:W-:Y:S02]  /*0fc0*/  VIADD R0, R0, 0x1 ;  /* 0x0000000100007836 */ /* 0x000fe40000000000 */
[----:B------:R0:W3:Y:S02]  /*0fd0*/  @!P0 LDS R4, [R7] ;  /* 0x0000000007048984 */ /* 0x0000e40000000800 */
[----:B0-----:R-:W-:Y:S01]  /*0fe0*/  IADD3 R7, PT, PT, R7, 0x4, RZ ;  /* 0x0000000407077810 */ /* 0x001fe20007ffe0ff */
[----:B---3--:R-:W-:-:S05]  /*0ff0*/  @!P0 FADD R9, R4, R9 ;  /* 0x0000000904098221 */ /* 0x008fca0000000000 */
[----:B------:R3:W-:Y:S01]  /*1000*/  @!P0 STG.E desc[UR6][R2.64], R9 ;  /* 0x0000000902008986 */ /* 0x0007e2000c101906 */
[----:B------:R-:W-:-:S13]  /*1010*/  ISETP.NE.AND P0, PT, R5, RZ, PT ;  /* 0x000000ff0500720c */ /* 0x000fda0003f05270 */
[----:B---3--:R-:W-:Y:S05]  /*1020*/  @P0 BRA `(.L_x_57) ;  /* 0xfffffffc00d80947 */ /* 0x008fea000383ffff */
.L_x_49:
[----:B------:R-:W-:Y:S05]  /*1030*/  BSYNC.RECONVERGENT B0 ;  /* 0x0000000000007941 */ /* 0x000fea0003800200 */
.L_x_48:
[----:B------:R-:W-:Y:S06]  /*1040*/  BAR.SYNC.DEFER_BLOCKING 0x0 ;  /* 0x0000000000007b1d */ /* 0x000fec0000010000 */
[----:B------:R-:W-:Y:S05]  /*1050*/  EXIT ;  /* 0x000000000000794d */ /* 0x000fea0003800000 */
.L_x_58:
        /* <DEDUP_REMOVED lines=10> */
.L_x_61:


//--------------------- .nv.shared._Z14softmax_kernelPfS_iS_i --------------------------
	.section	.nv.shared._Z14softmax_kernelPfS_iS_i,"aw",@nobits
	.sectionflags	@""
	.align	16
	.zero		1024


//--------------------- .nv.shared.reserved.0     --------------------------
	.section	.nv.shared.reserved.0,"aw",@nobits
	.weak		__nv_reservedSMEM_offset_0_alias
	.size		__nv_reservedSMEM_offset_0_alias, 0, 64
	.other		__nv_reservedSMEM_offset_0_alias,@"STO_CUDA_RESERVED_SHARED STV_DEFAULT"
__nv_reservedSMEM_offset_0_alias:
	.zero		0
	.zero		64


//--------------------- .nv.global                --------------------------
	.section	.nv.global,"aw",@nobits
	.align	4
.nv.global:
	.type		sum,@object
	.size		sum,(.L_0 - sum)
sum:
	.zero		4
.L_0:


//--------------------- .nv.shared._Z16split_sum_kernelPKfPfS1_iS1_ --------------------------
	.section	.nv.shared._Z16split_sum_kernelPKfPfS1_iS1_,"aw",@nobits
	.sectionflags	@""
	.align	16
	.zero		1024


//--------------------- .nv.constant0._Z14softmax_kernelPfS_iS_i --------------------------
	.section	.nv.constant0._Z14softmax_kernelPfS_iS_i,"a",@progbits
	.sectionflags	@""
	.align	4
.nv.constant0._Z14softmax_kernelPfS_iS_i:
	.zero		932


//--------------------- .nv.constant0._Z16split_sum_kernelPKfPfS1_iS1_ --------------------------
	.section	.nv.constant0._Z16split_sum_kernelPKfPfS1_iS1_,"a",@progbits
	.sectionflags	@""
	.align	4
.nv.constant0._Z16split_sum_kernelPKfPfS1_iS1_:
	.zero		936


//--------------------- SYMBOLS --------------------------

	.type		.nv.reservedSmem.offset0,@object
	.size		.nv.reservedSmem.offset0,0x4
	.type		.nv.reservedSmem.cap,@object
	.size		.nv.reservedSmem.cap,0x4
